// auto-generated by cutlass_sweep.gemm — config: {"arch": "sm_100", "cluster_m": 1, "cluster_n": 1, "dtype": "fp16", "stages": 5, "tile_k": 32, "tile_m": 128, "tile_n": 256}
#include "cutlass/cutlass.h"
#include "cutlass/gemm/collective/collective_builder.hpp"
#include "cutlass/gemm/device/gemm_universal_adapter.h"
#include "cutlass/gemm/kernel/gemm_universal.hpp"
#include "cutlass/epilogue/collective/collective_builder.hpp"

using ElemA = cutlass::half_t;
using ElemB = cutlass::half_t;
using ElemCD = cutlass::half_t;
using Acc  = float;
using TileShape    = cute::Shape<cute::_128, cute::_256, cute::_32>;
using ClusterShape = cute::Shape<cute::_1, cute::_1, cute::_1>;

using CollectiveEpilogue = typename cutlass::epilogue::collective::CollectiveBuilder<
    cutlass::arch::Sm100, cutlass::arch::OpClassTensorOp,
    TileShape, ClusterShape,
    cutlass::epilogue::collective::EpilogueTileAuto,
    Acc, Acc,
    ElemCD, cutlass::layout::RowMajor, 128 / cutlass::sizeof_bits<ElemCD>::value,
    ElemCD, cutlass::layout::RowMajor, 128 / cutlass::sizeof_bits<ElemCD>::value,
    cutlass::epilogue::collective::EpilogueScheduleAuto
  >::CollectiveOp;

using CollectiveMainloop = typename cutlass::gemm::collective::CollectiveBuilder<
    cutlass::arch::Sm100, cutlass::arch::OpClassTensorOp,
    ElemA, cutlass::layout::RowMajor, 128 / cutlass::sizeof_bits<ElemA>::value,
    ElemB, cutlass::layout::ColumnMajor, 128 / cutlass::sizeof_bits<ElemB>::value,
    Acc,
    TileShape, ClusterShape,
    cutlass::gemm::collective::StageCount<5>,
    cutlass::gemm::collective::KernelScheduleAuto
  >::CollectiveOp;

using GemmKernel = cutlass::gemm::kernel::GemmUniversal<
    cute::Shape<int,int,int,int>,
    CollectiveMainloop,
    CollectiveEpilogue
>;
using Gemm = cutlass::gemm::device::GemmUniversalAdapter<GemmKernel>;

// Force the device kernel symbol into the cubin without needing a host main.
auto* _anchor = &cutlass::device_kernel<GemmKernel>;


// ===== COMPILED SASS (sm_100a) =====

	.target	sm_100a

	.elftype	@"ET_EXEC"


//--------------------- .note.nv.tkinfo           --------------------------
	.section	.note.nv.tkinfo,"",@"SHT_NOTE"
	.sectionflags	@"SHF_NOTE_NV_TKINFO"
	.tkinfo
        /*0018*/ 	.word	0x00000002
        /*0030*/ 	.string	""
        /*0030*/ 	.string	"ptxas"
        /*0030*/ 	.string	"Cuda compilation tools, release 13.0, V13.0.88"
        /*0030*/ 	.string	"Build cuda_13.0.r13.0/compiler.36424714_0"
        /*0030*/ 	.string	"-arch sm_100a -m 64 "



//--------------------- .note.nv.cuinfo           --------------------------
	.section	.note.nv.cuinfo,"",@"SHT_NOTE"
	.sectionflags	@"SHF_NOTE_NV_CUINFO"
        /*0018*/ 	.short	0x0002
        /*001a*/ 	.short	0x0064
        /*001c*/ 	.short	0x0082
	.zero		2


//--------------------- .nv.info                  --------------------------
	.section	.nv.info,"",@"SHT_CUDA_INFO"
	.align	4


	//----- nvinfo : EIATTR_REGCOUNT
	.align		4
        /*0000*/ 	.byte	0x04, 0x2f
        /*0002*/ 	.short	(.L_19 - .L_18)
	.align		4
.L_18:
        /*0004*/ 	.word	index@(_ZN7cutlass13device_kernelINS_4gemm6kernel13GemmUniversalIN4cute5tupleIJiiiiEEENS1_10collective13CollectiveMmaINS1_35MainloopSm100TmaUmmaWarpSpecializedILi5ELi2ELi2ENS5_IJNS4_1CILi1EEESB_SB_EEEEENS5_IJNSA_ILi128EEENSA_ILi256EEENSA_ILi32EEEEEENS_6half_tENS5_IJlSB_lEEESI_SJ_NS4_8TiledMMAINS4_8MMA_AtomIJNS4_20SM100_MMA_F16BF16_SSISI_SI_fLi128ELi256ELNS4_4UMMA5MajorE0ELSO_0ELNSN_7ScaleInE0ELSP_0EEEEEENS4_6LayoutISC_NS5_IJNSA_ILi0EEEST_ST_EEEEENS5_IJNS4_10UnderscoreESW_SW_EEEEENS4_13SM90_TMA_LOADENS4_14ComposedLayoutINS4_7SwizzleILi2ELi4ELi3EEENS4_18smem_ptr_flag_bitsILi16EEENSS_INS5_IJNSA_ILi8EEESG_EEENS5_IJSG_SB_EEEEEEEvNS4_8identityESZ_S19_vS1A_EENS_8epilogue10collective18CollectiveEpilogueINS1C_23Sm100TmaWarpSpecializedILi4ELi2ELi64ELb1ELb0EEEJSH_NS5_IJNSS_ISE_SB_EENSS_INSA_ILi64EEESB_EEEEESI_SJ_SI_SJ_NS1C_6fusion15FusionCallbacksIS1G_NS1L_17LinearCombinationISI_fSI_fLNS_15FloatRoundStyleE2EEESH_S1K_JEEENS4_5SM1004TMEM4LOAD26SM100_TMEM_LOAD_32dp32b64xESZ_NS10_INS11_ILi3ELi4ELi3EEES14_NSS_INS5_IJS15_S1I_EEENS5_IJS1I_SB_EEEEEEENS4_39AutoVectorizingCopyWithAssumedAlignmentILi128EEENS4_14SM90_TMA_STOREES1Z_S21_S21_EEEvvEEEEvNT_6ParamsE)
        /*0008*/ 	.word	0x000000b9


	//----- nvinfo : EIATTR_FRAME_SIZE
	.align		4
.L_19:
        /*000c*/ 	.byte	0x04, 0x11
        /*000e*/ 	.short	(.L_21 - .L_20)
	.align		4
.L_20:
        /*0010*/ 	.word	index@($__internal_2_$__cuda_sm10x_tcgen05_guardrail_trap_unallocated_columns_being_dealloced)
        /*0014*/ 	.word	0x00000000


	//----- nvinfo : EIATTR_FRAME_SIZE
	.align		4
.L_21:
        /*0018*/ 	.byte	0x04, 0x11
        /*001a*/ 	.short	(.L_23 - .L_22)
	.align		4
.L_22:
        /*001c*/ 	.word	index@($__internal_1_$__cuda_sm10x_tcgen05_guardrail_trap_phase_invalid_during_alloc)
        /*0020*/ 	.word	0x00000000


	//----- nvinfo : EIATTR_FRAME_SIZE
	.align		4
.L_23:
        /*0024*/ 	.byte	0x04, 0x11
        /*0026*/ 	.short	(.L_25 - .L_24)
	.align		4
.L_24:
        /*0028*/ 	.word	index@($__internal_0_$__cuda_sm10x_tcgen05_guardrail_trap_col_being_dealloced_not_returned_by_alloc)
        /*002c*/ 	.word	0x00000000


	//----- nvinfo : EIATTR_FRAME_SIZE
	.align		4
.L_25:
        /*0030*/ 	.byte	0x04, 0x11
        /*0032*/ 	.short	(.L_27 - .L_26)
	.align		4
.L_26:
        /*0034*/ 	.word	index@(_ZN7cutlass13device_kernelINS_4gemm6kernel13GemmUniversalIN4cute5tupleIJiiiiEEENS1_10collective13CollectiveMmaINS1_35MainloopSm100TmaUmmaWarpSpecializedILi5ELi2ELi2ENS5_IJNS4_1CILi1EEESB_SB_EEEEENS5_IJNSA_ILi128EEENSA_ILi256EEENSA_ILi32EEEEEENS_6half_tENS5_IJlSB_lEEESI_SJ_NS4_8TiledMMAINS4_8MMA_AtomIJNS4_20SM100_MMA_F16BF16_SSISI_SI_fLi128ELi256ELNS4_4UMMA5MajorE0ELSO_0ELNSN_7ScaleInE0ELSP_0EEEEEENS4_6LayoutISC_NS5_IJNSA_ILi0EEEST_ST_EEEEENS5_IJNS4_10UnderscoreESW_SW_EEEEENS4_13SM90_TMA_LOADENS4_14ComposedLayoutINS4_7SwizzleILi2ELi4ELi3EEENS4_18smem_ptr_flag_bitsILi16EEENSS_INS5_IJNSA_ILi8EEESG_EEENS5_IJSG_SB_EEEEEEEvNS4_8identityESZ_S19_vS1A_EENS_8epilogue10collective18CollectiveEpilogueINS1C_23Sm100TmaWarpSpecializedILi4ELi2ELi64ELb1ELb0EEEJSH_NS5_IJNSS_ISE_SB_EENSS_INSA_ILi64EEESB_EEEEESI_SJ_SI_SJ_NS1C_6fusion15FusionCallbacksIS1G_NS1L_17LinearCombinationISI_fSI_fLNS_15FloatRoundStyleE2EEESH_S1K_JEEENS4_5SM1004TMEM4LOAD26SM100_TMEM_LOAD_32dp32b64xESZ_NS10_INS11_ILi3ELi4ELi3EEES14_NSS_INS5_IJS15_S1I_EEENS5_IJS1I_SB_EEEEEEENS4_39AutoVectorizingCopyWithAssumedAlignmentILi128EEENS4_14SM90_TMA_STOREES1Z_S21_S21_EEEvvEEEEvNT_6ParamsE)
        /*0038*/ 	.word	0x00000000


	//----- nvinfo : EIATTR_MIN_STACK_SIZE
	.align		4
.L_27:
        /*003c*/ 	.byte	0x04, 0x12
        /*003e*/ 	.short	(.L_29 - .L_28)
	.align		4
.L_28:
        /*0040*/ 	.word	index@(_ZN7cutlass13device_kernelINS_4gemm6kernel13GemmUniversalIN4cute5tupleIJiiiiEEENS1_10collective13CollectiveMmaINS1_35MainloopSm100TmaUmmaWarpSpecializedILi5ELi2ELi2ENS5_IJNS4_1CILi1EEESB_SB_EEEEENS5_IJNSA_ILi128EEENSA_ILi256EEENSA_ILi32EEEEEENS_6half_tENS5_IJlSB_lEEESI_SJ_NS4_8TiledMMAINS4_8MMA_AtomIJNS4_20SM100_MMA_F16BF16_SSISI_SI_fLi128ELi256ELNS4_4UMMA5MajorE0ELSO_0ELNSN_7ScaleInE0ELSP_0EEEEEENS4_6LayoutISC_NS5_IJNSA_ILi0EEEST_ST_EEEEENS5_IJNS4_10UnderscoreESW_SW_EEEEENS4_13SM90_TMA_LOADENS4_14ComposedLayoutINS4_7SwizzleILi2ELi4ELi3EEENS4_18smem_ptr_flag_bitsILi16EEENSS_INS5_IJNSA_ILi8EEESG_EEENS5_IJSG_SB_EEEEEEEvNS4_8identityESZ_S19_vS1A_EENS_8epilogue10collective18CollectiveEpilogueINS1C_23Sm100TmaWarpSpecializedILi4ELi2ELi64ELb1ELb0EEEJSH_NS5_IJNSS_ISE_SB_EENSS_INSA_ILi64EEESB_EEEEESI_SJ_SI_SJ_NS1C_6fusion15FusionCallbacksIS1G_NS1L_17LinearCombinationISI_fSI_fLNS_15FloatRoundStyleE2EEESH_S1K_JEEENS4_5SM1004TMEM4LOAD26SM100_TMEM_LOAD_32dp32b64xESZ_NS10_INS11_ILi3ELi4ELi3EEES14_NSS_INS5_IJS15_S1I_EEENS5_IJS1I_SB_EEEEEEENS4_39AutoVectorizingCopyWithAssumedAlignmentILi128EEENS4_14SM90_TMA_STOREES1Z_S21_S21_EEEvvEEEEvNT_6ParamsE)
        /*0044*/ 	.word	0x00000000
.L_29:


//--------------------- .nv.compat                --------------------------
	.section	.nv.compat,"",@"SHT_CUDA_COMPAT_INFO"
	.align	4
        /*0000*/ 	.byte	0x02, 0x09, 0x01, 0x00, 0x02, 0x02, 0x02, 0x00, 0x02, 0x05, 0x05, 0x00, 0x03, 0x07, 0x01, 0x01
        /*0010*/ 	.byte	0x02, 0x03, 0x01, 0x00, 0x02, 0x06, 0x01, 0x00, 0x04, 0x0b, 0x08, 0x00, 0x09, 0x00, 0x00, 0x00
        /*0020*/ 	.byte	0x00, 0x00, 0x00, 0x00


//--------------------- .nv.info._ZN7cutlass13device_kernelINS_4gemm6kernel13GemmUniversalIN4cute5tupleIJiiiiEEENS1_10collective13CollectiveMmaINS1_35MainloopSm100TmaUmmaWarpSpecializedILi5ELi2ELi2ENS5_IJNS4_1CILi1EEESB_SB_EEEEENS5_IJNSA_ILi128EEENSA_ILi256EEENSA_ILi32EEEEEENS_6half_tENS5_IJlSB_lEEESI_SJ_NS4_8TiledMMAINS4_8MMA_AtomIJNS4_20SM100_MMA_F16BF16_SSISI_SI_fLi128ELi256ELNS4_4UMMA5MajorE0ELSO_0ELNSN_7ScaleInE0ELSP_0EEEEEENS4_6LayoutISC_NS5_IJNSA_ILi0EEEST_ST_EEEEENS5_IJNS4_10UnderscoreESW_SW_EEEEENS4_13SM90_TMA_LOADENS4_14ComposedLayoutINS4_7SwizzleILi2ELi4ELi3EEENS4_18smem_ptr_flag_bitsILi16EEENSS_INS5_IJNSA_ILi8EEESG_EEENS5_IJSG_SB_EEEEEEEvNS4_8identityESZ_S19_vS1A_EENS_8epilogue10collective18CollectiveEpilogueINS1C_23Sm100TmaWarpSpecializedILi4ELi2ELi64ELb1ELb0EEEJSH_NS5_IJNSS_ISE_SB_EENSS_INSA_ILi64EEESB_EEEEESI_SJ_SI_SJ_NS1C_6fusion15FusionCallbacksIS1G_NS1L_17LinearCombinationISI_fSI_fLNS_15FloatRoundStyleE2EEESH_S1K_JEEENS4_5SM1004TMEM4LOAD26SM100_TMEM_LOAD_32dp32b64xESZ_NS10_INS11_ILi3ELi4ELi3EEES14_NSS_INS5_IJS15_S1I_EEENS5_IJS1I_SB_EEEEEEENS4_39AutoVectorizingCopyWithAssumedAlignmentILi128EEENS4_14SM90_TMA_STOREES1Z_S21_S21_EEEvvEEEEvNT_6ParamsE --------------------------
	.section	.nv.info._ZN7cutlass13device_kernelINS_4gemm6kernel13GemmUniversalIN4cute5tupleIJiiiiEEENS1_10collective13CollectiveMmaINS1_35MainloopSm100TmaUmmaWarpSpecializedILi5ELi2ELi2ENS5_IJNS4_1CILi1EEESB_SB_EEEEENS5_IJNSA_ILi128EEENSA_ILi256EEENSA_ILi32EEEEEENS_6half_tENS5_IJlSB_lEEESI_SJ_NS4_8TiledMMAINS4_8MMA_AtomIJNS4_20SM100_MMA_F16BF16_SSISI_SI_fLi128ELi256ELNS4_4UMMA5MajorE0ELSO_0ELNSN_7ScaleInE0ELSP_0EEEEEENS4_6LayoutISC_NS5_IJNSA_ILi0EEEST_ST_EEEEENS5_IJNS4_10UnderscoreESW_SW_EEEEENS4_13SM90_TMA_LOADENS4_14ComposedLayoutINS4_7SwizzleILi2ELi4ELi3EEENS4_18smem_ptr_flag_bitsILi16EEENSS_INS5_IJNSA_ILi8EEESG_EEENS5_IJSG_SB_EEEEEEEvNS4_8identityESZ_S19_vS1A_EENS_8epilogue10collective18CollectiveEpilogueINS1C_23Sm100TmaWarpSpecializedILi4ELi2ELi64ELb1ELb0EEEJSH_NS5_IJNSS_ISE_SB_EENSS_INSA_ILi64EEESB_EEEEESI_SJ_SI_SJ_NS1C_6fusion15FusionCallbacksIS1G_NS1L_17LinearCombinationISI_fSI_fLNS_15FloatRoundStyleE2EEESH_S1K_JEEENS4_5SM1004TMEM4LOAD26SM100_TMEM_LOAD_32dp32b64xESZ_NS10_INS11_ILi3ELi4ELi3EEES14_NSS_INS5_IJS15_S1I_EEENS5_IJS1I_SB_EEEEEEENS4_39AutoVectorizingCopyWithAssumedAlignmentILi128EEENS4_14SM90_TMA_STOREES1Z_S21_S21_EEEvvEEEEvNT_6ParamsE,"",@"SHT_CUDA_INFO"
	.sectionflags	@""
	.align	4


	//----- nvinfo : EIATTR_CUDA_API_VERSION
	.align		4
        /*0000*/ 	.byte	0x04, 0x37
        /*0002*/ 	.short	(.L_31 - .L_30)
.L_30:
        /*0004*/ 	.word	0x00000082


	//----- nvinfo : EIATTR_KPARAM_INFO
	.align		4
.L_31:
        /*0008*/ 	.byte	0x04, 0x17
        /*000a*/ 	.short	(.L_33 - .L_32)
.L_32:
        /*000c*/ 	.word	0x00000000
        /*0010*/ 	.short	0x0000
        /*0012*/ 	.short	0x0000
        /*0014*/ 	.byte	0x00, 0xf0, 0x01, 0x20


	//----- nvinfo : EIATTR_AT_ENTRY_FRAGMENTS
	.align		4
.L_33:
        /*0018*/ 	.byte	0x04, 0x4f
        /*001a*/ 	.short	(.L_35 - .L_34)


	//   ....[0]....
.L_34:
        /*001c*/ 	.word	0x00000006


	//----- nvinfo : EIATTR_RESERVED_SMEM_USED
	.align		4
.L_35:
        /*0020*/ 	.byte	0x01, 0x41
	.zero		2


	//----- nvinfo : EIATTR_SPARSE_MMA_MASK
	.align		4
        /*0024*/ 	.byte	0x03, 0x50
        /*0026*/ 	.short	0x0000


	//----- nvinfo : EIATTR_TCGEN05_1CTA_USED
	.align		4
        /*0028*/ 	.byte	0x01, 0x51
	.zero		2


	//----- nvinfo : EIATTR_MAXREG_COUNT
	.align		4
        /*002c*/ 	.byte	0x03, 0x1b
        /*002e*/ 	.short	0x00ff


	//----- nvinfo : EIATTR_NUM_BARRIERS
	.align		4
        /*0030*/ 	.byte	0x02, 0x4c
        /*0032*/ 	.byte	0x07
	.zero		1


	//----- nvinfo : EIATTR_EXTERNS
	.align		4
        /*0034*/ 	.byte	0x04, 0x0f
        /*0036*/ 	.short	(.L_37 - .L_36)


	//   ....[0]....
	.align		4
.L_36:
        /*0038*/ 	.word	index@(__assertfail)


	//----- nvinfo : EIATTR_MERCURY_ISA_VERSION
	.align		4
.L_37:
        /*003c*/ 	.byte	0x03, 0x5f
        /*003e*/ 	.short	0x0101


	//----- nvinfo : EIATTR_INT_WARP_WIDE_INSTR_OFFSETS
	.align		4
        /*0040*/ 	.byte	0x04, 0x31
        /*0042*/ 	.short	(.L_39 - .L_38)


	//   ....[0]....
.L_38:
        /*0044*/ 	.word	0x00001dd0


	//   ....[1]....
        /*0048*/ 	.word	0x000036b0


	//   ....[2]....
        /*004c*/ 	.word	0x000036d0


	//   ....[3]....
        /*0050*/ 	.word	0x00003700


	//   ....[4]....
        /*0054*/ 	.word	0x00004040


	//   ....[5]....
        /*0058*/ 	.word	0x000040b0


	//   ....[6]....
        /*005c*/ 	.word	0x00004190


	//   ....[7]....
        /*0060*/ 	.word	0x00004210


	//   ....[8]....
        /*0064*/ 	.word	0x00004320


	//   ....[9]....
        /*0068*/ 	.word	0x000043b0


	//   ....[10]....
        /*006c*/ 	.word	0x00004590


	//   ....[11]....
        /*0070*/ 	.word	0x000046f0


	//----- nvinfo : EIATTR_COOP_GROUP_MASK_REGIDS
	.align		4
.L_39:
        /*0074*/ 	.byte	0x04, 0x29
        /*0076*/ 	.short	(.L_41 - .L_40)


	//   ....[0]....
.L_40:
        /*0078*/ 	.word	0xffffffff


	//   ....[1]....
        /*007c*/ 	.word	0xffffffff


	//   ....[2]....
        /*0080*/ 	.word	0xffffffff


	//   ....[3]....
        /*0084*/ 	.word	0xffffffff


	//   ....[4]....
        /*0088*/ 	.word	0xffffffff


	//   ....[5]....
        /*008c*/ 	.word	0xffffffff


	//   ....[6]....
        /*0090*/ 	.word	0xffffffff


	//   ....[7]....
        /*0094*/ 	.word	0xffffffff


	//   ....[8]....
        /*0098*/ 	.word	0xffffffff


	//   ....[9]....
        /*009c*/ 	.word	0xffffffff


	//   ....[10]....
        /*00a0*/ 	.word	0xffffffff


	//   ....[11]....
        /*00a4*/ 	.word	0xffffffff


	//   ....[12]....
        /*00a8*/ 	.word	0xffffffff


	//----- nvinfo : EIATTR_COOP_GROUP_INSTR_OFFSETS
	.align		4
.L_41:
        /*00ac*/ 	.byte	0x04, 0x28
        /*00ae*/ 	.short	(.L_43 - .L_42)


	//   ....[0]....
.L_42:
        /*00b0*/ 	.word	0x00000090


	//   ....[1]....
        /*00b4*/ 	.word	0x000004d0


	//   ....[2]....
        /*00b8*/ 	.word	0x00000660


	//   ....[3]....
        /*00bc*/ 	.word	0x00000800


	//   ....[4]....
        /*00c0*/ 	.word	0x00000900


	//   ....[5]....
        /*00c4*/ 	.word	0x00000a70


	//   ....[6]....
        /*00c8*/ 	.word	0x00000bd0


	//   ....[7]....
        /*00cc*/ 	.word	0x00001cb0


	//   ....[8]....
        /*00d0*/ 	.word	0x00002b20


	//   ....[9]....
        /*00d4*/ 	.word	0x00002d30


	//   ....[10]....
        /*00d8*/ 	.word	0x00002d60


	//   ....[11]....
        /*00dc*/ 	.word	0x00003590


	//   ....[12]....
        /*00e0*/ 	.word	0x000037c0


	//----- nvinfo : EIATTR_VRC_CTA_INIT_COUNT
	.align		4
.L_43:
        /*00e4*/ 	.byte	0x02, 0x4a
        /*00e6*/ 	.byte	0x80
	.zero		1


	//----- nvinfo : EIATTR_SYSCALL_OFFSETS
	.align		4
        /*00e8*/ 	.byte	0x04, 0x46
        /*00ea*/ 	.short	(.L_45 - .L_44)


	//   ....[0]....
.L_44:
        /*00ec*/ 	.word	0x000051a0


	//   ....[1]....
        /*00f0*/ 	.word	0x00005290


	//   ....[2]....
        /*00f4*/ 	.word	0x00005c00


	//   ....[3]....
        /*00f8*/ 	.word	0x000070c0


	//   ....[4]....
        /*00fc*/ 	.word	0x000084e0


	//   ....[5]....
        /*0100*/ 	.word	0x000098f0


	//----- nvinfo : EIATTR_MBARRIER_INSTR_OFFSETS
	.align		4
.L_45:
        /*0104*/ 	.byte	0x04, 0x39
        /*0106*/ 	.short	(.L_47 - .L_46)


	//   ....[0]....
.L_46:
        /*0108*/ 	.word	0x000005b0
        /*010c*/ 	.word	0x000000ff
        /*0110*/ 	.word	0x00000000
        /*0114*/ 	.short	0x0100
        /*0116*/ 	.byte	0x05
	.zero		1


	//   ....[1]....
        /*0118*/ 	.word	0x000005c0
        /*011c*/ 	.word	0x000000ff
        /*0120*/ 	.word	0x00000028
        /*0124*/ 	.short	0x0100
        /*0126*/ 	.byte	0x05
	.zero		1


	//   ....[2]....
        /*0128*/ 	.word	0x000005d0
        /*012c*/ 	.word	0x000000ff
        /*0130*/ 	.word	0x00000008
        /*0134*/ 	.short	0x0100
        /*0136*/ 	.byte	0x05
	.zero		1


	//   ....[3]....
        /*0138*/ 	.word	0x000005e0
        /*013c*/ 	.word	0x000000ff
        /*0140*/ 	.word	0x00000030
        /*0144*/ 	.short	0x0100
        /*0146*/ 	.byte	0x05
	.zero		1


	//   ....[4]....
        /*0148*/ 	.word	0x000005f0
        /*014c*/ 	.word	0x000000ff
        /*0150*/ 	.word	0x00000010
        /*0154*/ 	.short	0x0100
        /*0156*/ 	.byte	0x05
	.zero		1


	//   ....[5]....
        /*0158*/ 	.word	0x00000600
        /*015c*/ 	.word	0x000000ff
        /*0160*/ 	.word	0x00000038
        /*0164*/ 	.short	0x0100
        /*0166*/ 	.byte	0x05
	.zero		1


	//   ....[6]....
        /*0168*/ 	.word	0x00000610
        /*016c*/ 	.word	0x000000ff
        /*0170*/ 	.word	0x00000018
        /*0174*/ 	.short	0x0100
        /*0176*/ 	.byte	0x05
	.zero		1


	//   ....[7]....
        /*0178*/ 	.word	0x00000620
        /*017c*/ 	.word	0x000000ff
        /*0180*/ 	.word	0x00000040
        /*0184*/ 	.short	0x0100
        /*0186*/ 	.byte	0x05
	.zero		1


	//   ....[8]....
        /*0188*/ 	.word	0x00000630
        /*018c*/ 	.word	0x000000ff
        /*0190*/ 	.word	0x00000020
        /*0194*/ 	.short	0x0100
        /*0196*/ 	.byte	0x05
	.zero		1


	//   ....[9]....
        /*0198*/ 	.word	0x00000640
        /*019c*/ 	.word	0x000000ff
        /*01a0*/ 	.word	0x00000048
        /*01a4*/ 	.short	0x0100
        /*01a6*/ 	.byte	0x05
	.zero		1


	//   ....[10]....
        /*01a8*/ 	.word	0x00000770
        /*01ac*/ 	.word	0x000000ff
        /*01b0*/ 	.word	0x00000050
        /*01b4*/ 	.short	0x0100
        /*01b6*/ 	.byte	0x07
	.zero		1


	//   ....[11]....
        /*01b8*/ 	.word	0x00000780
        /*01bc*/ 	.word	0x000000ff
        /*01c0*/ 	.word	0x00000070
        /*01c4*/ 	.short	0x0100
        /*01c6*/ 	.byte	0x07
	.zero		1


	//   ....[12]....
        /*01c8*/ 	.word	0x00000790
        /*01cc*/ 	.word	0x000000ff
        /*01d0*/ 	.word	0x00000058
        /*01d4*/ 	.short	0x0100
        /*01d6*/ 	.byte	0x07
	.zero		1


	//   ....[13]....
        /*01d8*/ 	.word	0x000007a0
        /*01dc*/ 	.word	0x000000ff
        /*01e0*/ 	.word	0x00000078
        /*01e4*/ 	.short	0x0100
        /*01e6*/ 	.byte	0x07
	.zero		1


	//   ....[14]....
        /*01e8*/ 	.word	0x000007b0
        /*01ec*/ 	.word	0x000000ff
        /*01f0*/ 	.word	0x00000060
        /*01f4*/ 	.short	0x0100
        /*01f6*/ 	.byte	0x07
	.zero		1


	//   ....[15]....
        /*01f8*/ 	.word	0x000007c0
        /*01fc*/ 	.word	0x000000ff
        /*0200*/ 	.word	0x00000080
        /*0204*/ 	.short	0x0100
        /*0206*/ 	.byte	0x07
	.zero		1


	//   ....[16]....
        /*0208*/ 	.word	0x000007d0
        /*020c*/ 	.word	0x000000ff
        /*0210*/ 	.word	0x00000068
        /*0214*/ 	.short	0x0100
        /*0216*/ 	.byte	0x07
	.zero		1


	//   ....[17]....
        /*0218*/ 	.word	0x000007e0
        /*021c*/ 	.word	0x000000ff
        /*0220*/ 	.word	0x00000088
        /*0224*/ 	.short	0x0100
        /*0226*/ 	.byte	0x07
	.zero		1


	//   ....[18]....
        /*0228*/ 	.word	0x000008d0
        /*022c*/ 	.word	0x000000ff
        /*0230*/ 	.word	0x00000090
        /*0234*/ 	.short	0x0100
        /*0236*/ 	.byte	0x05
	.zero		1


	//   ....[19]....
        /*0238*/ 	.word	0x000008e0
        /*023c*/ 	.word	0x000000ff
        /*0240*/ 	.word	0x00000098
        /*0244*/ 	.short	0x0100
        /*0246*/ 	.byte	0x05
	.zero		1


	//   ....[20]....
        /*0248*/ 	.word	0x00000a20
        /*024c*/ 	.word	0x000000ff
        /*0250*/ 	.word	0x000000a0
        /*0254*/ 	.short	0x0100
        /*0256*/ 	.byte	0x05
	.zero		1


	//   ....[21]....
        /*0258*/ 	.word	0x00000a30
        /*025c*/ 	.word	0x000000ff
        /*0260*/ 	.word	0x000000b0
        /*0264*/ 	.short	0x0100
        /*0266*/ 	.byte	0x05
	.zero		1


	//   ....[22]....
        /*0268*/ 	.word	0x00000a40
        /*026c*/ 	.word	0x000000ff
        /*0270*/ 	.word	0x000000a8
        /*0274*/ 	.short	0x0100
        /*0276*/ 	.byte	0x05
	.zero		1


	//   ....[23]....
        /*0278*/ 	.word	0x00000a50
        /*027c*/ 	.word	0x000000ff
        /*0280*/ 	.word	0x000000b8
        /*0284*/ 	.short	0x0100
        /*0286*/ 	.byte	0x05
	.zero		1


	//   ....[24]....
        /*0288*/ 	.word	0x00000b80
        /*028c*/ 	.word	0x000000ff
        /*0290*/ 	.word	0x000000c0
        /*0294*/ 	.short	0x0100
        /*0296*/ 	.byte	0x07
	.zero		1


	//   ....[25]....
        /*0298*/ 	.word	0x00000b90
        /*029c*/ 	.word	0x000000ff
        /*02a0*/ 	.word	0x000000d0
        /*02a4*/ 	.short	0x0100
        /*02a6*/ 	.byte	0x07
	.zero		1


	//   ....[26]....
        /*02a8*/ 	.word	0x00000ba0
        /*02ac*/ 	.word	0x000000ff
        /*02b0*/ 	.word	0x000000c8
        /*02b4*/ 	.short	0x0100
        /*02b6*/ 	.byte	0x07
	.zero		1


	//   ....[27]....
        /*02b8*/ 	.word	0x00000bb0
        /*02bc*/ 	.word	0x000000ff
        /*02c0*/ 	.word	0x000000d8
        /*02c4*/ 	.short	0x0100
        /*02c6*/ 	.byte	0x07
	.zero		1


	//   ....[28]....
        /*02c8*/ 	.word	0x00000ca0
        /*02cc*/ 	.word	0x000000ff
        /*02d0*/ 	.word	0x000000e0
        /*02d4*/ 	.short	0x0100
        /*02d6*/ 	.byte	0x05
	.zero		1


	//   ....[29]....
        /*02d8*/ 	.word	0x00000cb0
        /*02dc*/ 	.word	0x000000ff
        /*02e0*/ 	.word	0x000000f0
        /*02e4*/ 	.short	0x0100
        /*02e6*/ 	.byte	0x05
	.zero		1


	//   ....[30]....
        /*02e8*/ 	.word	0x00000cc0
        /*02ec*/ 	.word	0x000000ff
        /*02f0*/ 	.word	0x000000e8
        /*02f4*/ 	.short	0x0100
        /*02f6*/ 	.byte	0x05
	.zero		1


	//   ....[31]....
        /*02f8*/ 	.word	0x00000cd0
        /*02fc*/ 	.word	0x000000ff
        /*0300*/ 	.word	0x000000f8
        /*0304*/ 	.short	0x0100
        /*0306*/ 	.byte	0x05
	.zero		1


	//   ....[32]....
        /*0308*/ 	.word	0x000015b0
        /*030c*/ 	.word	0x00000003
        /*0310*/ 	.word	0x000000f0
        /*0314*/ 	.short	0x010a
        /*0316*/ 	.byte	0xff
	.zero		1


	//   ....[33]....
        /*0318*/ 	.word	0x000015e0
        /*031c*/ 	.word	0x00000003
        /*0320*/ 	.word	0x000000e0
        /*0324*/ 	.short	0x0101
        /*0326*/ 	.byte	0xff
	.zero		1


	//   ....[34]....
        /*0328*/ 	.word	0x000016b0
        /*032c*/ 	.word	0x000000ff
        /*0330*/ 	.word	0x00000028
        /*0334*/ 	.short	0x010a
        /*0336*/ 	.byte	0x08
	.zero		1


	//   ....[35]....
        /*0338*/ 	.word	0x00001750
        /*033c*/ 	.word	0x000000ff
        /*0340*/ 	.word	0x00000028
        /*0344*/ 	.short	0x010a
        /*0346*/ 	.byte	0x21
	.zero		1


	//   ....[36]....
        /*0348*/ 	.word	0x000018a0
        /*034c*/ 	.word	0x000000ff
        /*0350*/ 	.word	0x00000028
        /*0354*/ 	.short	0x010a
        /*0356*/ 	.byte	0x08
	.zero		1


	//   ....[37]....
        /*0358*/ 	.word	0x000019b0
        /*035c*/ 	.word	0x000000ff
        /*0360*/ 	.word	0x00000098
        /*0364*/ 	.short	0x0101
        /*0366*/ 	.byte	0x04
	.zero		1


	//   ....[38]....
        /*0368*/ 	.word	0x000019d0
        /*036c*/ 	.word	0x000000ff
        /*0370*/ 	.word	0x00000028
        /*0374*/ 	.short	0x010a
        /*0376*/ 	.byte	0x08
	.zero		1


	//   ....[39]....
        /*0378*/ 	.word	0x00001a50
        /*037c*/ 	.word	0x000000ff
        /*0380*/ 	.word	0x00000028
        /*0384*/ 	.short	0x010a
        /*0386*/ 	.byte	0x11
	.zero		1


	//   ....[40]....
        /*0388*/ 	.word	0x00001ba0
        /*038c*/ 	.word	0x000000ff
        /*0390*/ 	.word	0x00000028
        /*0394*/ 	.short	0x010a
        /*0396*/ 	.byte	0x08
	.zero		1


	//   ....[41]....
        /*0398*/ 	.word	0x00001ce0
        /*039c*/ 	.word	0x00000002
        /*03a0*/ 	.word	0x000000a0
        /*03a4*/ 	.short	0x010a
        /*03a6*/ 	.byte	0xff
	.zero		1


	//   ....[42]....
        /*03a8*/ 	.word	0x00001da0
        /*03ac*/ 	.word	0x00000002
        /*03b0*/ 	.word	0x00000000
        /*03b4*/ 	.short	0x0101
        /*03b6*/ 	.byte	0xff
	.zero		1


	//   ....[43]....
        /*03b8*/ 	.word	0x00002300
        /*03bc*/ 	.word	0x000000ff
        /*03c0*/ 	.word	0x00000000
        /*03c4*/ 	.short	0x010a
        /*03c6*/ 	.byte	0x05
	.zero		1


	//   ....[44]....
        /*03c8*/ 	.word	0x00002390
        /*03cc*/ 	.word	0x000000ff
        /*03d0*/ 	.word	0x00000000
        /*03d4*/ 	.short	0x010a
        /*03d6*/ 	.byte	0x05
	.zero		1


	//   ....[45]....
        /*03d8*/ 	.word	0x00002420
        /*03dc*/ 	.word	0x000000ff
        /*03e0*/ 	.word	0x00000000
        /*03e4*/ 	.short	0x010a
        /*03e6*/ 	.byte	0x05
	.zero		1


	//   ....[46]....
        /*03e8*/ 	.word	0x000024b0
        /*03ec*/ 	.word	0x000000ff
        /*03f0*/ 	.word	0x00000000
        /*03f4*/ 	.short	0x010a
        /*03f6*/ 	.byte	0x05
	.zero		1


	//   ....[47]....
        /*03f8*/ 	.word	0x00002550
        /*03fc*/ 	.word	0x00000000
        /*0400*/ 	.word	0x00000000
        /*0404*/ 	.short	0x010a
        /*0406*/ 	.byte	0xff
	.zero		1


	//   ....[48]....
        /*0408*/ 	.word	0x00002670
        /*040c*/ 	.word	0x00000000
        /*0410*/ 	.word	0x000000e0
        /*0414*/ 	.short	0x010a
        /*0416*/ 	.byte	0xff
	.zero		1


	//   ....[49]....
        /*0418*/ 	.word	0x000026d0
        /*041c*/ 	.word	0x00000004
        /*0420*/ 	.word	0x00000000
        /*0424*/ 	.short	0x0101
        /*0426*/ 	.byte	0xff
	.zero		1


	//   ....[50]....
        /*0428*/ 	.word	0x000026f0
        /*042c*/ 	.word	0x000000ff
        /*0430*/ 	.word	0x000000b0
        /*0434*/ 	.short	0x010a
        /*0436*/ 	.byte	0x05
	.zero		1


	//   ....[51]....
        /*0438*/ 	.word	0x00002810
        /*043c*/ 	.word	0x00000000
        /*0440*/ 	.word	0x000000a0
        /*0444*/ 	.short	0x010a
        /*0446*/ 	.byte	0xff
	.zero		1


	//   ....[52]....
        /*0448*/ 	.word	0x00002920
        /*044c*/ 	.word	0x00000000
        /*0450*/ 	.word	0x00000000
        /*0454*/ 	.short	0x0101
        /*0456*/ 	.byte	0xff
	.zero		1


	//   ....[53]....
        /*0458*/ 	.word	0x000029b0
        /*045c*/ 	.word	0x000000ff
        /*0460*/ 	.word	0x000000b0
        /*0464*/ 	.short	0x0106
        /*0466*/ 	.byte	0x05
	.zero		1


	//   ....[54]....
        /*0468*/ 	.word	0x000029d0
        /*046c*/ 	.word	0x000000ff
        /*0470*/ 	.word	0x000000b0
        /*0474*/ 	.short	0x010a
        /*0476*/ 	.byte	0x05
	.zero		1


	//   ....[55]....
        /*0478*/ 	.word	0x00002a60
        /*047c*/ 	.word	0x000000ff
        /*0480*/ 	.word	0x000000b0
        /*0484*/ 	.short	0x0106
        /*0486*/ 	.byte	0x04
	.zero		1


	//   ....[56]....
        /*0488*/ 	.word	0x00002aa0
        /*048c*/ 	.word	0x00000000
        /*0490*/ 	.word	0x000000b0
        /*0494*/ 	.short	0x010a
        /*0496*/ 	.byte	0xff
	.zero		1


	//   ....[57]....
        /*0498*/ 	.word	0x00002fa0
        /*049c*/ 	.word	0x00000000
        /*04a0*/ 	.word	0x000000a0
        /*04a4*/ 	.short	0x010a
        /*04a6*/ 	.byte	0xff
	.zero		1


	//   ....[58]....
        /*04a8*/ 	.word	0x000030b0
        /*04ac*/ 	.word	0x00000003
        /*04b0*/ 	.word	0x00000000
        /*04b4*/ 	.short	0x0101
        /*04b6*/ 	.byte	0xff
	.zero		1


	//   ....[59]....
        /*04b8*/ 	.word	0x000030c0
        /*04bc*/ 	.word	0x000000ff
        /*04c0*/ 	.word	0x00000000
        /*04c4*/ 	.short	0x010a
        /*04c6*/ 	.byte	0x04
	.zero		1


	//   ....[60]....
        /*04c8*/ 	.word	0x000030e0
        /*04cc*/ 	.word	0x000000ff
        /*04d0*/ 	.word	0x000000d0
        /*04d4*/ 	.short	0x010a
        /*04d6*/ 	.byte	0x08
	.zero		1


	//   ....[61]....
        /*04d8*/ 	.word	0x000031b0
        /*04dc*/ 	.word	0x000000ff
        /*04e0*/ 	.word	0x00000000
        /*04e4*/ 	.short	0x010a
        /*04e6*/ 	.byte	0x07
	.zero		1


	//   ....[62]....
        /*04e8*/ 	.word	0x000032f0
        /*04ec*/ 	.word	0x000000ff
        /*04f0*/ 	.word	0x00000000
        /*04f4*/ 	.short	0x010a
        /*04f6*/ 	.byte	0x04
	.zero		1


	//   ....[63]....
        /*04f8*/ 	.word	0x000034e0
        /*04fc*/ 	.word	0x000000ff
        /*0500*/ 	.word	0x00000000
        /*0504*/ 	.short	0x010a
        /*0506*/ 	.byte	0x05
	.zero		1


	//   ....[64]....
        /*0508*/ 	.word	0x00003570
        /*050c*/ 	.word	0x000000ff
        /*0510*/ 	.word	0x00000000
        /*0514*/ 	.short	0x010a
        /*0516*/ 	.byte	0x07
	.zero		1


	//   ....[65]....
        /*0518*/ 	.word	0x000039f0
        /*051c*/ 	.word	0x00000000
        /*0520*/ 	.word	0x000000a0
        /*0524*/ 	.short	0x010a
        /*0526*/ 	.byte	0xff
	.zero		1


	//   ....[66]....
        /*0528*/ 	.word	0x00003ab0
        /*052c*/ 	.word	0x00000000
        /*0530*/ 	.word	0x00000000
        /*0534*/ 	.short	0x0101
        /*0536*/ 	.byte	0xff
	.zero		1


	//   ....[67]....
        /*0538*/ 	.word	0x00003dd0
        /*053c*/ 	.word	0x000000ff
        /*0540*/ 	.word	0x00000098
        /*0544*/ 	.short	0x010a
        /*0546*/ 	.byte	0x07
	.zero		1


	//   ....[68]....
        /*0548*/ 	.word	0x00003fc0
        /*054c*/ 	.word	0x000000ff
        /*0550*/ 	.word	0x00000070
        /*0554*/ 	.short	0x010a
        /*0556*/ 	.byte	0x07
	.zero		1


	//   ....[69]....
        /*0558*/ 	.word	0x00004130
        /*055c*/ 	.word	0x000000ff
        /*0560*/ 	.word	0x00000050
        /*0564*/ 	.short	0x010b
        /*0566*/ 	.byte	0x07
	.zero		1


	//   ....[70]....
        /*0568*/ 	.word	0x00004140
        /*056c*/ 	.word	0x000000ff
        /*0570*/ 	.word	0x00000000
        /*0574*/ 	.short	0x0101
        /*0576*/ 	.byte	0x08
	.zero		1


	//   ....[71]....
        /*0578*/ 	.word	0x00004160
        /*057c*/ 	.word	0x000000ff
        /*0580*/ 	.word	0x00000078
        /*0584*/ 	.short	0x010a
        /*0586*/ 	.byte	0x07
	.zero		1


	//   ....[72]....
        /*0588*/ 	.word	0x000042c0
        /*058c*/ 	.word	0x000000ff
        /*0590*/ 	.word	0x00000058
        /*0594*/ 	.short	0x010b
        /*0596*/ 	.byte	0x07
	.zero		1


	//   ....[73]....
        /*0598*/ 	.word	0x000042d0
        /*059c*/ 	.word	0x000000ff
        /*05a0*/ 	.word	0x00000000
        /*05a4*/ 	.short	0x0101
        /*05a6*/ 	.byte	0x08
	.zero		1


	//   ....[74]....
        /*05a8*/ 	.word	0x000042e0
        /*05ac*/ 	.word	0x000000ff
        /*05b0*/ 	.word	0x00000080
        /*05b4*/ 	.short	0x010a
        /*05b6*/ 	.byte	0x07
	.zero		1


	//   ....[75]....
        /*05b8*/ 	.word	0x00004480
        /*05bc*/ 	.word	0x000000ff
        /*05c0*/ 	.word	0x00000060
        /*05c4*/ 	.short	0x010b
        /*05c6*/ 	.byte	0x07
	.zero		1


	//   ....[76]....
        /*05c8*/ 	.word	0x000044f0
        /*05cc*/ 	.word	0x000000ff
        /*05d0*/ 	.word	0x00000000
        /*05d4*/ 	.short	0x0101
        /*05d6*/ 	.byte	0x08
	.zero		1


	//   ....[77]....
        /*05d8*/ 	.word	0x00004520
        /*05dc*/ 	.word	0x000000ff
        /*05e0*/ 	.word	0x00000088
        /*05e4*/ 	.short	0x010a
        /*05e6*/ 	.byte	0x07
	.zero		1


	//   ....[78]....
        /*05e8*/ 	.word	0x00004730
        /*05ec*/ 	.word	0x000000ff
        /*05f0*/ 	.word	0x00000068
        /*05f4*/ 	.short	0x010b
        /*05f6*/ 	.byte	0x07
	.zero		1


	//   ....[79]....
        /*05f8*/ 	.word	0x00004750
        /*05fc*/ 	.word	0x000000ff
        /*0600*/ 	.word	0x00000000
        /*0604*/ 	.short	0x0101
        /*0606*/ 	.byte	0x0d
	.zero		1


	//   ....[80]....
        /*0608*/ 	.word	0x00004780
        /*060c*/ 	.word	0x000000ff
        /*0610*/ 	.word	0x00000070
        /*0614*/ 	.short	0x010a
        /*0616*/ 	.byte	0x07
	.zero		1


	//   ....[81]....
        /*0618*/ 	.word	0x000047a0
        /*061c*/ 	.word	0x000000ff
        /*0620*/ 	.word	0x00000078
        /*0624*/ 	.short	0x010a
        /*0626*/ 	.byte	0x07
	.zero		1


	//   ....[82]....
        /*0628*/ 	.word	0x000047c0
        /*062c*/ 	.word	0x000000ff
        /*0630*/ 	.word	0x00000080
        /*0634*/ 	.short	0x010a
        /*0636*/ 	.byte	0x07
	.zero		1


	//   ....[83]....
        /*0638*/ 	.word	0x00004800
        /*063c*/ 	.word	0x00000000
        /*0640*/ 	.word	0x00000088
        /*0644*/ 	.short	0x010a
        /*0646*/ 	.byte	0xff
	.zero		1


	//   ....[84]....
        /*0648*/ 	.word	0x00004b60
        /*064c*/ 	.word	0x00000000
        /*0650*/ 	.word	0x000000a0
        /*0654*/ 	.short	0x010a
        /*0656*/ 	.byte	0xff
	.zero		1


	//   ....[85]....
        /*0658*/ 	.word	0x00004c70
        /*065c*/ 	.word	0x00000000
        /*0660*/ 	.word	0x00000000
        /*0664*/ 	.short	0x0101
        /*0666*/ 	.byte	0xff
	.zero		1


	//   ....[86]....
        /*0668*/ 	.word	0x00005720
        /*066c*/ 	.word	0x000000ff
        /*0670*/ 	.word	0x00000050
        /*0674*/ 	.short	0x010a
        /*0676*/ 	.byte	0x30
	.zero		1


	//   ....[87]....
        /*0678*/ 	.word	0x000057e0
        /*067c*/ 	.word	0x00000057
        /*0680*/ 	.word	0x000000c0
        /*0684*/ 	.short	0x010a
        /*0686*/ 	.byte	0xff
	.zero		1


	//   ....[88]....
        /*0688*/ 	.word	0x00005910
        /*068c*/ 	.word	0x000000ff
        /*0690*/ 	.word	0x00000050
        /*0694*/ 	.short	0x010a
        /*0696*/ 	.byte	0x30
	.zero		1


	//   ....[89]....
        /*0698*/ 	.word	0x00005ae0
        /*069c*/ 	.word	0x00000057
        /*06a0*/ 	.word	0x000000c0
        /*06a4*/ 	.short	0x010a
        /*06a6*/ 	.byte	0xff
	.zero		1


	//   ....[90]....
        /*06a8*/ 	.word	0x00006d60
        /*06ac*/ 	.word	0x00000000
        /*06b0*/ 	.word	0x00000000
        /*06b4*/ 	.short	0x0101
        /*06b6*/ 	.byte	0xff
	.zero		1


	//   ....[91]....
        /*06b8*/ 	.word	0x00006d70
        /*06bc*/ 	.word	0x00000003
        /*06c0*/ 	.word	0x00000050
        /*06c4*/ 	.short	0x010a
        /*06c6*/ 	.byte	0xff
	.zero		1


	//   ....[92]....
        /*06c8*/ 	.word	0x00006e50
        /*06cc*/ 	.word	0x00000003
        /*06d0*/ 	.word	0x00000050
        /*06d4*/ 	.short	0x010a
        /*06d6*/ 	.byte	0xff
	.zero		1


	//   ....[93]....
        /*06d8*/ 	.word	0x00008180
        /*06dc*/ 	.word	0x00000055
        /*06e0*/ 	.word	0x00000000
        /*06e4*/ 	.short	0x0101
        /*06e6*/ 	.byte	0xff
	.zero		1


	//   ....[94]....
        /*06e8*/ 	.word	0x000081a0
        /*06ec*/ 	.word	0x00000000
        /*06f0*/ 	.word	0x00000050
        /*06f4*/ 	.short	0x010a
        /*06f6*/ 	.byte	0xff
	.zero		1


	//   ....[95]....
        /*06f8*/ 	.word	0x00008270
        /*06fc*/ 	.word	0x00000000
        /*0700*/ 	.word	0x00000050
        /*0704*/ 	.short	0x010a
        /*0706*/ 	.byte	0xff
	.zero		1


	//   ....[96]....
        /*0708*/ 	.word	0x000095a0
        /*070c*/ 	.word	0x00000054
        /*0710*/ 	.word	0x00000000
        /*0714*/ 	.short	0x0101
        /*0716*/ 	.byte	0xff
	.zero		1


	//   ....[97]....
        /*0718*/ 	.word	0x000095c0
        /*071c*/ 	.word	0x00000003
        /*0720*/ 	.word	0x00000050
        /*0724*/ 	.short	0x010a
        /*0726*/ 	.byte	0xff
	.zero		1


	//   ....[98]....
        /*0728*/ 	.word	0x00009690
        /*072c*/ 	.word	0x00000003
        /*0730*/ 	.word	0x00000050
        /*0734*/ 	.short	0x010a
        /*0736*/ 	.byte	0xff
	.zero		1


	//   ....[99]....
        /*0738*/ 	.word	0x00009a50
        /*073c*/ 	.word	0x000000ff
        /*0740*/ 	.word	0x00000000
        /*0744*/ 	.short	0x0101
        /*0746*/ 	.byte	0x05
	.zero		1


	//   ....[100]....
        /*0748*/ 	.word	0x0000aa10
        /*074c*/ 	.word	0x00000000
        /*0750*/ 	.word	0x00000000
        /*0754*/ 	.short	0x0101
        /*0756*/ 	.byte	0xff
	.zero		1


	//   ....[101]....
        /*0758*/ 	.word	0x0000ac80
        /*075c*/ 	.word	0x000000ff
        /*0760*/ 	.word	0x00000000
        /*0764*/ 	.short	0x0101
        /*0766*/ 	.byte	0x04
	.zero		1


	//   ....[102]....
        /*0768*/ 	.word	0x0000aca0
        /*076c*/ 	.word	0x00000003
        /*0770*/ 	.word	0x000000f0
        /*0774*/ 	.short	0x010a
        /*0776*/ 	.byte	0xff
	.zero		1


	//   ....[103]....
        /*0778*/ 	.word	0x0000ad00
        /*077c*/ 	.word	0x00000002
        /*0780*/ 	.word	0x00000028
        /*0784*/ 	.short	0x010a
        /*0786*/ 	.byte	0xff
	.zero		1


	//   ....[104]....
        /*0788*/ 	.word	0x0000ad60
        /*078c*/ 	.word	0x00000002
        /*0790*/ 	.word	0x00000028
        /*0794*/ 	.short	0x010a
        /*0796*/ 	.byte	0xff
	.zero		1


	//   ....[105]....
        /*0798*/ 	.word	0x0000adb0
        /*079c*/ 	.word	0x00000002
        /*07a0*/ 	.word	0x000000a0
        /*07a4*/ 	.short	0x010a
        /*07a6*/ 	.byte	0xff
	.zero		1


	//   ....[106]....
        /*07a8*/ 	.word	0x0000ae10
        /*07ac*/ 	.word	0x00000000
        /*07b0*/ 	.word	0x00000000
        /*07b4*/ 	.short	0x010a
        /*07b6*/ 	.byte	0xff
	.zero		1


	//   ....[107]....
        /*07b8*/ 	.word	0x0000ae70
        /*07bc*/ 	.word	0x00000000
        /*07c0*/ 	.word	0x00000000
        /*07c4*/ 	.short	0x010a
        /*07c6*/ 	.byte	0xff
	.zero		1


	//   ....[108]....
        /*07c8*/ 	.word	0x0000aed0
        /*07cc*/ 	.word	0x00000000
        /*07d0*/ 	.word	0x00000000
        /*07d4*/ 	.short	0x010a
        /*07d6*/ 	.byte	0xff
	.zero		1


	//   ....[109]....
        /*07d8*/ 	.word	0x0000af30
        /*07dc*/ 	.word	0x00000000
        /*07e0*/ 	.word	0x00000000
        /*07e4*/ 	.short	0x010a
        /*07e6*/ 	.byte	0xff
	.zero		1


	//   ....[110]....
        /*07e8*/ 	.word	0x0000af80
        /*07ec*/ 	.word	0x00000000
        /*07f0*/ 	.word	0x000000e0
        /*07f4*/ 	.short	0x010a
        /*07f6*/ 	.byte	0xff
	.zero		1


	//   ....[111]....
        /*07f8*/ 	.word	0x0000afe0
        /*07fc*/ 	.word	0x00000000
        /*0800*/ 	.word	0x000000b0
        /*0804*/ 	.short	0x010a
        /*0806*/ 	.byte	0xff
	.zero		1


	//   ....[112]....
        /*0808*/ 	.word	0x0000b030
        /*080c*/ 	.word	0x00000000
        /*0810*/ 	.word	0x000000a0
        /*0814*/ 	.short	0x010a
        /*0816*/ 	.byte	0xff
	.zero		1


	//   ....[113]....
        /*0818*/ 	.word	0x0000b090
        /*081c*/ 	.word	0x00000000
        /*0820*/ 	.word	0x000000b0
        /*0824*/ 	.short	0x010a
        /*0826*/ 	.byte	0xff
	.zero		1


	//   ....[114]....
        /*0828*/ 	.word	0x0000b0e0
        /*082c*/ 	.word	0x00000000
        /*0830*/ 	.word	0x000000a0
        /*0834*/ 	.short	0x010a
        /*0836*/ 	.byte	0xff
	.zero		1


	//   ....[115]....
        /*0838*/ 	.word	0x0000b140
        /*083c*/ 	.word	0x00000003
        /*0840*/ 	.word	0x000000d0
        /*0844*/ 	.short	0x010a
        /*0846*/ 	.byte	0xff
	.zero		1


	//   ....[116]....
        /*0848*/ 	.word	0x0000b1a0
        /*084c*/ 	.word	0x00000000
        /*0850*/ 	.word	0x00000000
        /*0854*/ 	.short	0x010a
        /*0856*/ 	.byte	0xff
	.zero		1


	//   ....[117]....
        /*0858*/ 	.word	0x0000b200
        /*085c*/ 	.word	0x00000000
        /*0860*/ 	.word	0x00000000
        /*0864*/ 	.short	0x010a
        /*0866*/ 	.byte	0xff
	.zero		1


	//   ....[118]....
        /*0868*/ 	.word	0x0000b260
        /*086c*/ 	.word	0x00000000
        /*0870*/ 	.word	0x00000000
        /*0874*/ 	.short	0x010a
        /*0876*/ 	.byte	0xff
	.zero		1


	//   ....[119]....
        /*0878*/ 	.word	0x0000b2b0
        /*087c*/ 	.word	0x00000000
        /*0880*/ 	.word	0x000000a0
        /*0884*/ 	.short	0x010a
        /*0886*/ 	.byte	0xff
	.zero		1


	//   ....[120]....
        /*0888*/ 	.word	0x0000b310
        /*088c*/ 	.word	0x00000000
        /*0890*/ 	.word	0x00000098
        /*0894*/ 	.short	0x010a
        /*0896*/ 	.byte	0xff
	.zero		1


	//   ....[121]....
        /*0898*/ 	.word	0x0000b370
        /*089c*/ 	.word	0x00000003
        /*08a0*/ 	.word	0x00000070
        /*08a4*/ 	.short	0x010a
        /*08a6*/ 	.byte	0xff
	.zero		1


	//   ....[122]....
        /*08a8*/ 	.word	0x0000b3d0
        /*08ac*/ 	.word	0x00000003
        /*08b0*/ 	.word	0x00000078
        /*08b4*/ 	.short	0x010a
        /*08b6*/ 	.byte	0xff
	.zero		1


	//   ....[123]....
        /*08b8*/ 	.word	0x0000b430
        /*08bc*/ 	.word	0x00000003
        /*08c0*/ 	.word	0x00000080
        /*08c4*/ 	.short	0x010a
        /*08c6*/ 	.byte	0xff
	.zero		1


	//   ....[124]....
        /*08c8*/ 	.word	0x0000b490
        /*08cc*/ 	.word	0x00000003
        /*08d0*/ 	.word	0x00000088
        /*08d4*/ 	.short	0x010a
        /*08d6*/ 	.byte	0xff
	.zero		1


	//   ....[125]....
        /*08d8*/ 	.word	0x0000b4f0
        /*08dc*/ 	.word	0x00000000
        /*08e0*/ 	.word	0x00000070
        /*08e4*/ 	.short	0x010a
        /*08e6*/ 	.byte	0xff
	.zero		1


	//   ....[126]....
        /*08e8*/ 	.word	0x0000b550
        /*08ec*/ 	.word	0x00000000
        /*08f0*/ 	.word	0x00000078
        /*08f4*/ 	.short	0x010a
        /*08f6*/ 	.byte	0xff
	.zero		1


	//   ....[127]....
        /*08f8*/ 	.word	0x0000b5b0
        /*08fc*/ 	.word	0x00000000
        /*0900*/ 	.word	0x00000080
        /*0904*/ 	.short	0x010a
        /*0906*/ 	.byte	0xff
	.zero		1


	//   ....[128]....
        /*0908*/ 	.word	0x0000b600
        /*090c*/ 	.word	0x00000000
        /*0910*/ 	.word	0x000000a0
        /*0914*/ 	.short	0x010a
        /*0916*/ 	.byte	0xff
	.zero		1


	//   ....[129]....
        /*0918*/ 	.word	0x0000b660
        /*091c*/ 	.word	0x00000003
        /*0920*/ 	.word	0x00000050
        /*0924*/ 	.short	0x010a
        /*0926*/ 	.byte	0xff
	.zero		1


	//   ....[130]....
        /*0928*/ 	.word	0x0000b6b0
        /*092c*/ 	.word	0x00000057
        /*0930*/ 	.word	0x000000c0
        /*0934*/ 	.short	0x010a
        /*0936*/ 	.byte	0xff
	.zero		1


	//   ....[131]....
        /*0938*/ 	.word	0x0000b700
        /*093c*/ 	.word	0x00000003
        /*0940*/ 	.word	0x00000050
        /*0944*/ 	.short	0x010a
        /*0946*/ 	.byte	0xff
	.zero		1


	//   ....[132]....
        /*0948*/ 	.word	0x0000b750
        /*094c*/ 	.word	0x00000000
        /*0950*/ 	.word	0x00000050
        /*0954*/ 	.short	0x010a
        /*0956*/ 	.byte	0xff
	.zero		1


	//   ....[133]....
        /*0958*/ 	.word	0x0000b7a0
        /*095c*/ 	.word	0x00000003
        /*0960*/ 	.word	0x00000050
        /*0964*/ 	.short	0x010a
        /*0966*/ 	.byte	0xff
	.zero		1


	//----- nvinfo : EIATTR_NUM_MBARRIERS
	.align		4
.L_47:
        /*0968*/ 	.byte	0x03, 0x38
        /*096a*/ 	.short	0x0020


	//----- nvinfo : EIATTR_EXIT_INSTR_OFFSETS
	.align		4
        /*096c*/ 	.byte	0x04, 0x1c
        /*096e*/ 	.short	(.L_49 - .L_48)


	//   ....[0]....
.L_48:
        /*0970*/ 	.word	0x00002580


	//   ....[1]....
        /*0974*/ 	.word	0x00002a70


	//   ....[2]....
        /*0978*/ 	.word	0x00002ad0


	//   ....[3]....
        /*097c*/ 	.word	0x000037d0


	//   ....[4]....
        /*0980*/ 	.word	0x00004830


	//   ....[5]....
        /*0984*/ 	.word	0x00004870


	//   ....[6]....
        /*0988*/ 	.word	0x0000ab70


	//   ....[7]....
        /*098c*/ 	.word	0x0000abf0


	//   ....[8]....
        /*0990*/ 	.word	0x0000ac20


	//   ....[9]....
        /*0994*/ 	.word	0x0000ac90


	//----- nvinfo : EIATTR_MAX_THREADS
	.align		4
.L_49:
        /*0998*/ 	.byte	0x04, 0x05
        /*099a*/ 	.short	(.L_51 - .L_50)
.L_50:
        /*099c*/ 	.word	0x00000100
        /*09a0*/ 	.word	0x00000001
        /*09a4*/ 	.word	0x00000001


	//----- nvinfo : EIATTR_CRS_STACK_SIZE
	.align		4
.L_51:
        /*09a8*/ 	.byte	0x04, 0x1e
        /*09aa*/ 	.short	(.L_53 - .L_52)
.L_52:
        /*09ac*/ 	.word	0x00000000


	//----- nvinfo : EIATTR_CBANK_PARAM_SIZE
	.align		4
.L_53:
        /*09b0*/ 	.byte	0x03, 0x19
        /*09b2*/ 	.short	0x0800


	//----- nvinfo : EIATTR_PARAM_CBANK
	.align		4
        /*09b4*/ 	.byte	0x04, 0x0a
        /*09b6*/ 	.short	(.L_55 - .L_54)
	.align		4
.L_54:
        /*09b8*/ 	.word	index@(.nv.constant0._ZN7cutlass13device_kernelINS_4gemm6kernel13GemmUniversalIN4cute5tupleIJiiiiEEENS1_10collective13CollectiveMmaINS1_35MainloopSm100TmaUmmaWarpSpecializedILi5ELi2ELi2ENS5_IJNS4_1CILi1EEESB_SB_EEEEENS5_IJNSA_ILi128EEENSA_ILi256EEENSA_ILi32EEEEEENS_6half_tENS5_IJlSB_lEEESI_SJ_NS4_8TiledMMAINS4_8MMA_AtomIJNS4_20SM100_MMA_F16BF16_SSISI_SI_fLi128ELi256ELNS4_4UMMA5MajorE0ELSO_0ELNSN_7ScaleInE0ELSP_0EEEEEENS4_6LayoutISC_NS5_IJNSA_ILi0EEEST_ST_EEEEENS5_IJNS4_10UnderscoreESW_SW_EEEEENS4_13SM90_TMA_LOADENS4_14ComposedLayoutINS4_7SwizzleILi2ELi4ELi3EEENS4_18smem_ptr_flag_bitsILi16EEENSS_INS5_IJNSA_ILi8EEESG_EEENS5_IJSG_SB_EEEEEEEvNS4_8identityESZ_S19_vS1A_EENS_8epilogue10collective18CollectiveEpilogueINS1C_23Sm100TmaWarpSpecializedILi4ELi2ELi64ELb1ELb0EEEJSH_NS5_IJNSS_ISE_SB_EENSS_INSA_ILi64EEESB_EEEEESI_SJ_SI_SJ_NS1C_6fusion15FusionCallbacksIS1G_NS1L_17LinearCombinationISI_fSI_fLNS_15FloatRoundStyleE2EEESH_S1K_JEEENS4_5SM1004TMEM4LOAD26SM100_TMEM_LOAD_32dp32b64xESZ_NS10_INS11_ILi3ELi4ELi3EEES14_NSS_INS5_IJS15_S1I_EEENS5_IJS1I_SB_EEEEEEENS4_39AutoVectorizingCopyWithAssumedAlignmentILi128EEENS4_14SM90_TMA_STOREES1Z_S21_S21_EEEvvEEEEvNT_6ParamsE)
        /*09bc*/ 	.short	0x0380
        /*09be*/ 	.short	0x0800


	//----- nvinfo : EIATTR_SW_WAR
	.align		4
.L_55:
        /*09c0*/ 	.byte	0x04, 0x36
        /*09c2*/ 	.short	(.L_57 - .L_56)
.L_56:
        /*09c4*/ 	.word	0x00000008
.L_57:


//--------------------- .nv.callgraph             --------------------------
	.section	.nv.callgraph,"",@"SHT_CUDA_CALLGRAPH"
	.align	4
	.sectionentsize	8
	.align		4
        /*0000*/ 	.word	0x00000000
	.align		4
        /*0004*/ 	.word	0xffffffff
	.align		4
        /*0008*/ 	.word	index@(_ZN7cutlass13device_kernelINS_4gemm6kernel13GemmUniversalIN4cute5tupleIJiiiiEEENS1_10collective13CollectiveMmaINS1_35MainloopSm100TmaUmmaWarpSpecializedILi5ELi2ELi2ENS5_IJNS4_1CILi1EEESB_SB_EEEEENS5_IJNSA_ILi128EEENSA_ILi256EEENSA_ILi32EEEEEENS_6half_tENS5_IJlSB_lEEESI_SJ_NS4_8TiledMMAINS4_8MMA_AtomIJNS4_20SM100_MMA_F16BF16_SSISI_SI_fLi128ELi256ELNS4_4UMMA5MajorE0ELSO_0ELNSN_7ScaleInE0ELSP_0EEEEEENS4_6LayoutISC_NS5_IJNSA_ILi0EEEST_ST_EEEEENS5_IJNS4_10UnderscoreESW_SW_EEEEENS4_13SM90_TMA_LOADENS4_14ComposedLayoutINS4_7SwizzleILi2ELi4ELi3EEENS4_18smem_ptr_flag_bitsILi16EEENSS_INS5_IJNSA_ILi8EEESG_EEENS5_IJSG_SB_EEEEEEEvNS4_8identityESZ_S19_vS1A_EENS_8epilogue10collective18CollectiveEpilogueINS1C_23Sm100TmaWarpSpecializedILi4ELi2ELi64ELb1ELb0EEEJSH_NS5_IJNSS_ISE_SB_EENSS_INSA_ILi64EEESB_EEEEESI_SJ_SI_SJ_NS1C_6fusion15FusionCallbacksIS1G_NS1L_17LinearCombinationISI_fSI_fLNS_15FloatRoundStyleE2EEESH_S1K_JEEENS4_5SM1004TMEM4LOAD26SM100_TMEM_LOAD_32dp32b64xESZ_NS10_INS11_ILi3ELi4ELi3EEES14_NSS_INS5_IJS15_S1I_EEENS5_IJS1I_SB_EEEEEEENS4_39AutoVectorizingCopyWithAssumedAlignmentILi128EEENS4_14SM90_TMA_STOREES1Z_S21_S21_EEEvvEEEEvNT_6ParamsE)
	.align		4
        /*000c*/ 	.word	index@(__assertfail)
	.align		4
        /*0010*/ 	.word	0x00000000
	.align		4
        /*0014*/ 	.word	0xfffffffe
	.align		4
        /*0018*/ 	.word	0x00000000
	.align		4
        /*001c*/ 	.word	0xfffffffd
	.align		4
        /*0020*/ 	.word	0x00000000
	.align		4
        /*0024*/ 	.word	0xfffffffc


//--------------------- .nv.constant4             --------------------------
	.section	.nv.constant4,"a",@progbits
	.align	8
	.align		8
.nv.constant4:
        /*0000*/ 	.dword	__assertfail
	.align		8
        /*0008*/ 	.dword	__unnamed_1
	.align		8
        /*0010*/ 	.dword	__unnamed_2
	.align		8
        /*0018*/ 	.dword	_ZN39_INTERNAL_04f47803_4_k_cu_9ecfad03_66874cuda3std3__45__cpo5beginE
	.align		8
        /*0020*/ 	.dword	_ZN39_INTERNAL_04f47803_4_k_cu_9ecfad03_66874cuda3std3__45__cpo3endE
	.align		8
        /*0028*/ 	.dword	_ZN39_INTERNAL_04f47803_4_k_cu_9ecfad03_66874cuda3std3__45__cpo6cbeginE
	.align		8
        /*0030*/ 	.dword	_ZN39_INTERNAL_04f47803_4_k_cu_9ecfad03_66874cuda3std3__45__cpo4cendE
	.align		8
        /*0038*/ 	.dword	_ZN39_INTERNAL_04f47803_4_k_cu_9ecfad03_66874cuda3std3__441_GLOBAL__N__04f47803_4_k_cu_9ecfad03_66876ignoreE
	.align		8
        /*0040*/ 	.dword	_ZN39_INTERNAL_04f47803_4_k_cu_9ecfad03_66874cuda3std3__419piecewise_constructE
	.align		8
        /*0048*/ 	.dword	_ZN39_INTERNAL_04f47803_4_k_cu_9ecfad03_66874cuda3std3__48in_placeE
	.align		8
        /*0050*/ 	.dword	_ZN39_INTERNAL_04f47803_4_k_cu_9ecfad03_66874cuda3std6ranges3__45__cpo4swapE
	.align		8
        /*0058*/ 	.dword	_ZN39_INTERNAL_04f47803_4_k_cu_9ecfad03_66874cuda3std6ranges3__45__cpo9iter_moveE
	.align		8
        /*0060*/ 	.dword	_ZN39_INTERNAL_04f47803_4_k_cu_9ecfad03_66874cute7productE
	.align		8
        /*0068*/ 	.dword	_ZN39_INTERNAL_04f47803_4_k_cu_9ecfad03_66874cute1_E
	.align		8
        /*0070*/ 	.dword	$str$25
	.align		8
        /*0078*/ 	.dword	$str$26
	.align		8
        /*0080*/ 	.dword	$str$27
	.align		8
        /*0088*/ 	.dword	$str$28


//--------------------- .text._ZN7cutlass13device_kernelINS_4gemm6kernel13GemmUniversalIN4cute5tupleIJiiiiEEENS1_10collective13CollectiveMmaINS1_35MainloopSm100TmaUmmaWarpSpecializedILi5ELi2ELi2ENS5_IJNS4_1CILi1EEESB_SB_EEEEENS5_IJNSA_ILi128EEENSA_ILi256EEENSA_ILi32EEEEEENS_6half_tENS5_IJlSB_lEEESI_SJ_NS4_8TiledMMAINS4_8MMA_AtomIJNS4_20SM100_MMA_F16BF16_SSISI_SI_fLi128ELi256ELNS4_4UMMA5MajorE0ELSO_0ELNSN_7ScaleInE0ELSP_0EEEEEENS4_6LayoutISC_NS5_IJNSA_ILi0EEEST_ST_EEEEENS5_IJNS4_10UnderscoreESW_SW_EEEEENS4_13SM90_TMA_LOADENS4_14ComposedLayoutINS4_7SwizzleILi2ELi4ELi3EEENS4_18smem_ptr_flag_bitsILi16EEENSS_INS5_IJNSA_ILi8EEESG_EEENS5_IJSG_SB_EEEEEEEvNS4_8identityESZ_S19_vS1A_EENS_8epilogue10collective18CollectiveEpilogueINS1C_23Sm100TmaWarpSpecializedILi4ELi2ELi64ELb1ELb0EEEJSH_NS5_IJNSS_ISE_SB_EENSS_INSA_ILi64EEESB_EEEEESI_SJ_SI_SJ_NS1C_6fusion15FusionCallbacksIS1G_NS1L_17LinearCombinationISI_fSI_fLNS_15FloatRoundStyleE2EEESH_S1K_JEEENS4_5SM1004TMEM4LOAD26SM100_TMEM_LOAD_32dp32b64xESZ_NS10_INS11_ILi3ELi4ELi3EEES14_NSS_INS5_IJS15_S1I_EEENS5_IJS1I_SB_EEEEEEENS4_39AutoVectorizingCopyWithAssumedAlignmentILi128EEENS4_14SM90_TMA_STOREES1Z_S21_S21_EEEvvEEEEvNT_6ParamsE --------------------------
	.section	.text._ZN7cutlass13device_kernelINS_4gemm6kernel13GemmUniversalIN4cute5tupleIJiiiiEEENS1_10collective13CollectiveMmaINS1_35MainloopSm100TmaUmmaWarpSpecializedILi5ELi2ELi2ENS5_IJNS4_1CILi1EEESB_SB_EEEEENS5_IJNSA_ILi128EEENSA_ILi256EEENSA_ILi32EEEEEENS_6half_tENS5_IJlSB_lEEESI_SJ_NS4_8TiledMMAINS4_8MMA_AtomIJNS4_20SM100_MMA_F16BF16_SSISI_SI_fLi128ELi256ELNS4_4UMMA5MajorE0ELSO_0ELNSN_7ScaleInE0ELSP_0EEEEEENS4_6LayoutISC_NS5_IJNSA_ILi0EEEST_ST_EEEEENS5_IJNS4_10UnderscoreESW_SW_EEEEENS4_13SM90_TMA_LOADENS4_14ComposedLayoutINS4_7SwizzleILi2ELi4ELi3EEENS4_18smem_ptr_flag_bitsILi16EEENSS_INS5_IJNSA_ILi8EEESG_EEENS5_IJSG_SB_EEEEEEEvNS4_8identityESZ_S19_vS1A_EENS_8epilogue10collective18CollectiveEpilogueINS1C_23Sm100TmaWarpSpecializedILi4ELi2ELi64ELb1ELb0EEEJSH_NS5_IJNSS_ISE_SB_EENSS_INSA_ILi64EEESB_EEEEESI_SJ_SI_SJ_NS1C_6fusion15FusionCallbacksIS1G_NS1L_17LinearCombinationISI_fSI_fLNS_15FloatRoundStyleE2EEESH_S1K_JEEENS4_5SM1004TMEM4LOAD26SM100_TMEM_LOAD_32dp32b64xESZ_NS10_INS11_ILi3ELi4ELi3EEES14_NSS_INS5_IJS15_S1I_EEENS5_IJS1I_SB_EEEEEEENS4_39AutoVectorizingCopyWithAssumedAlignmentILi128EEENS4_14SM90_TMA_STOREES1Z_S21_S21_EEEvvEEEEvNT_6ParamsE,"ax",@progbits
	.align	128
.text._ZN7cutlass13device_kernelINS_4gemm6kernel13GemmUniversalIN4cute5tupleIJiiiiEEENS1_10collective13CollectiveMmaINS1_35MainloopSm100TmaUmmaWarpSpecializedILi5ELi2ELi2ENS5_IJNS4_1CILi1EEESB_SB_EEEEENS5_IJNSA_ILi128EEENSA_ILi256EEENSA_ILi32EEEEEENS_6half_tENS5_IJlSB_lEEESI_SJ_NS4_8TiledMMAINS4_8MMA_AtomIJNS4_20SM100_MMA_F16BF16_SSISI_SI_fLi128ELi256ELNS4_4UMMA5MajorE0ELSO_0ELNSN_7ScaleInE0ELSP_0EEEEEENS4_6LayoutISC_NS5_IJNSA_ILi0EEEST_ST_EEEEENS5_IJNS4_10UnderscoreESW_SW_EEEEENS4_13SM90_TMA_LOADENS4_14ComposedLayoutINS4_7SwizzleILi2ELi4ELi3EEENS4_18smem_ptr_flag_bitsILi16EEENSS_INS5_IJNSA_ILi8EEESG_EEENS5_IJSG_SB_EEEEEEEvNS4_8identityESZ_S19_vS1A_EENS_8epilogue10collective18CollectiveEpilogueINS1C_23Sm100TmaWarpSpecializedILi4ELi2ELi64ELb1ELb0EEEJSH_NS5_IJNSS_ISE_SB_EENSS_INSA_ILi64EEESB_EEEEESI_SJ_SI_SJ_NS1C_6fusion15FusionCallbacksIS1G_NS1L_17LinearCombinationISI_fSI_fLNS_15FloatRoundStyleE2EEESH_S1K_JEEENS4_5SM1004TMEM4LOAD26SM100_TMEM_LOAD_32dp32b64xESZ_NS10_INS11_ILi3ELi4ELi3EEES14_NSS_INS5_IJS15_S1I_EEENS5_IJS1I_SB_EEEEEEENS4_39AutoVectorizingCopyWithAssumedAlignmentILi128EEENS4_14SM90_TMA_STOREES1Z_S21_S21_EEEvvEEEEvNT_6ParamsE:
        .type           _ZN7cutlass13device_kernelINS_4gemm6kernel13GemmUniversalIN4cute5tupleIJiiiiEEENS1_10collective13CollectiveMmaINS1_35MainloopSm100TmaUmmaWarpSpecializedILi5ELi2ELi2ENS5_IJNS4_1CILi1EEESB_SB_EEEEENS5_IJNSA_ILi128EEENSA_ILi256EEENSA_ILi32EEEEEENS_6half_tENS5_IJlSB_lEEESI_SJ_NS4_8TiledMMAINS4_8MMA_AtomIJNS4_20SM100_MMA_F16BF16_SSISI_SI_fLi128ELi256ELNS4_4UMMA5MajorE0ELSO_0ELNSN_7ScaleInE0ELSP_0EEEEEENS4_6LayoutISC_NS5_IJNSA_ILi0EEEST_ST_EEEEENS5_IJNS4_10UnderscoreESW_SW_EEEEENS4_13SM90_TMA_LOADENS4_14ComposedLayoutINS4_7SwizzleILi2ELi4ELi3EEENS4_18smem_ptr_flag_bitsILi16EEENSS_INS5_IJNSA_ILi8EEESG_EEENS5_IJSG_SB_EEEEEEEvNS4_8identityESZ_S19_vS1A_EENS_8epilogue10collective18CollectiveEpilogueINS1C_23Sm100TmaWarpSpecializedILi4ELi2ELi64ELb1ELb0EEEJSH_NS5_IJNSS_ISE_SB_EENSS_INSA_ILi64EEESB_EEEEESI_SJ_SI_SJ_NS1C_6fusion15FusionCallbacksIS1G_NS1L_17LinearCombinationISI_fSI_fLNS_15FloatRoundStyleE2EEESH_S1K_JEEENS4_5SM1004TMEM4LOAD26SM100_TMEM_LOAD_32dp32b64xESZ_NS10_INS11_ILi3ELi4ELi3EEES14_NSS_INS5_IJS15_S1I_EEENS5_IJS1I_SB_EEEEEEENS4_39AutoVectorizingCopyWithAssumedAlignmentILi128EEENS4_14SM90_TMA_STOREES1Z_S21_S21_EEEvvEEEEvNT_6ParamsE,@function
        .size           _ZN7cutlass13device_kernelINS_4gemm6kernel13GemmUniversalIN4cute5tupleIJiiiiEEENS1_10collective13CollectiveMmaINS1_35MainloopSm100TmaUmmaWarpSpecializedILi5ELi2ELi2ENS5_IJNS4_1CILi1EEESB_SB_EEEEENS5_IJNSA_ILi128EEENSA_ILi256EEENSA_ILi32EEEEEENS_6half_tENS5_IJlSB_lEEESI_SJ_NS4_8TiledMMAINS4_8MMA_AtomIJNS4_20SM100_MMA_F16BF16_SSISI_SI_fLi128ELi256ELNS4_4UMMA5MajorE0ELSO_0ELNSN_7ScaleInE0ELSP_0EEEEEENS4_6LayoutISC_NS5_IJNSA_ILi0EEEST_ST_EEEEENS5_IJNS4_10UnderscoreESW_SW_EEEEENS4_13SM90_TMA_LOADENS4_14ComposedLayoutINS4_7SwizzleILi2ELi4ELi3EEENS4_18smem_ptr_flag_bitsILi16EEENSS_INS5_IJNSA_ILi8EEESG_EEENS5_IJSG_SB_EEEEEEEvNS4_8identityESZ_S19_vS1A_EENS_8epilogue10collective18CollectiveEpilogueINS1C_23Sm100TmaWarpSpecializedILi4ELi2ELi64ELb1ELb0EEEJSH_NS5_IJNSS_ISE_SB_EENSS_INSA_ILi64EEESB_EEEEESI_SJ_SI_SJ_NS1C_6fusion15FusionCallbacksIS1G_NS1L_17LinearCombinationISI_fSI_fLNS_15FloatRoundStyleE2EEESH_S1K_JEEENS4_5SM1004TMEM4LOAD26SM100_TMEM_LOAD_32dp32b64xESZ_NS10_INS11_ILi3ELi4ELi3EEES14_NSS_INS5_IJS15_S1I_EEENS5_IJS1I_SB_EEEEEEENS4_39AutoVectorizingCopyWithAssumedAlignmentILi128EEENS4_14SM90_TMA_STOREES1Z_S21_S21_EEEvvEEEEvNT_6ParamsE,(.L_x_173 - _ZN7cutlass13device_kernelINS_4gemm6kernel13GemmUniversalIN4cute5tupleIJiiiiEEENS1_10collective13CollectiveMmaINS1_35MainloopSm100TmaUmmaWarpSpecializedILi5ELi2ELi2ENS5_IJNS4_1CILi1EEESB_SB_EEEEENS5_IJNSA_ILi128EEENSA_ILi256EEENSA_ILi32EEEEEENS_6half_tENS5_IJlSB_lEEESI_SJ_NS4_8TiledMMAINS4_8MMA_AtomIJNS4_20SM100_MMA_F16BF16_SSISI_SI_fLi128ELi256ELNS4_4UMMA5MajorE0ELSO_0ELNSN_7ScaleInE0ELSP_0EEEEEENS4_6LayoutISC_NS5_IJNSA_ILi0EEEST_ST_EEEEENS5_IJNS4_10UnderscoreESW_SW_EEEEENS4_13SM90_TMA_LOADENS4_14ComposedLayoutINS4_7SwizzleILi2ELi4ELi3EEENS4_18smem_ptr_flag_bitsILi16EEENSS_INS5_IJNSA_ILi8EEESG_EEENS5_IJSG_SB_EEEEEEEvNS4_8identityESZ_S19_vS1A_EENS_8epilogue10collective18CollectiveEpilogueINS1C_23Sm100TmaWarpSpecializedILi4ELi2ELi64ELb1ELb0EEEJSH_NS5_IJNSS_ISE_SB_EENSS_INSA_ILi64EEESB_EEEEESI_SJ_SI_SJ_NS1C_6fusion15FusionCallbacksIS1G_NS1L_17LinearCombinationISI_fSI_fLNS_15FloatRoundStyleE2EEESH_S1K_JEEENS4_5SM1004TMEM4LOAD26SM100_TMEM_LOAD_32dp32b64xESZ_NS10_INS11_ILi3ELi4ELi3EEES14_NSS_INS5_IJS15_S1I_EEENS5_IJS1I_SB_EEEEEEENS4_39AutoVectorizingCopyWithAssumedAlignmentILi128EEENS4_14SM90_TMA_STOREES1Z_S21_S21_EEEvvEEEEvNT_6ParamsE)
        .other          _ZN7cutlass13device_kernelINS_4gemm6kernel13GemmUniversalIN4cute5tupleIJiiiiEEENS1_10collective13CollectiveMmaINS1_35MainloopSm100TmaUmmaWarpSpecializedILi5ELi2ELi2ENS5_IJNS4_1CILi1EEESB_SB_EEEEENS5_IJNSA_ILi128EEENSA_ILi256EEENSA_ILi32EEEEEENS_6half_tENS5_IJlSB_lEEESI_SJ_NS4_8TiledMMAINS4_8MMA_AtomIJNS4_20SM100_MMA_F16BF16_SSISI_SI_fLi128ELi256ELNS4_4UMMA5MajorE0ELSO_0ELNSN_7ScaleInE0ELSP_0EEEEEENS4_6LayoutISC_NS5_IJNSA_ILi0EEEST_ST_EEEEENS5_IJNS4_10UnderscoreESW_SW_EEEEENS4_13SM90_TMA_LOADENS4_14ComposedLayoutINS4_7SwizzleILi2ELi4ELi3EEENS4_18smem_ptr_flag_bitsILi16EEENSS_INS5_IJNSA_ILi8EEESG_EEENS5_IJSG_SB_EEEEEEEvNS4_8identityESZ_S19_vS1A_EENS_8epilogue10collective18CollectiveEpilogueINS1C_23Sm100TmaWarpSpecializedILi4ELi2ELi64ELb1ELb0EEEJSH_NS5_IJNSS_ISE_SB_EENSS_INSA_ILi64EEESB_EEEEESI_SJ_SI_SJ_NS1C_6fusion15FusionCallbacksIS1G_NS1L_17LinearCombinationISI_fSI_fLNS_15FloatRoundStyleE2EEESH_S1K_JEEENS4_5SM1004TMEM4LOAD26SM100_TMEM_LOAD_32dp32b64xESZ_NS10_INS11_ILi3ELi4ELi3EEES14_NSS_INS5_IJS15_S1I_EEENS5_IJS1I_SB_EEEEEEENS4_39AutoVectorizingCopyWithAssumedAlignmentILi128EEENS4_14SM90_TMA_STOREES1Z_S21_S21_EEEvvEEEEvNT_6ParamsE,@"STO_CUDA_ENTRY STV_DEFAULT"
_ZN7cutlass13device_kernelINS_4gemm6kernel13GemmUniversalIN4cute5tupleIJiiiiEEENS1_10collective13CollectiveMmaINS1_35MainloopSm100TmaUmmaWarpSpecializedILi5ELi2ELi2ENS5_IJNS4_1CILi1EEESB_SB_EEEEENS5_IJNSA_ILi128EEENSA_ILi256EEENSA_ILi32EEEEEENS_6half_tENS5_IJlSB_lEEESI_SJ_NS4_8TiledMMAINS4_8MMA_AtomIJNS4_20SM100_MMA_F16BF16_SSISI_SI_fLi128ELi256ELNS4_4UMMA5MajorE0ELSO_0ELNSN_7ScaleInE0ELSP_0EEEEEENS4_6LayoutISC_NS5_IJNSA_ILi0EEEST_ST_EEEEENS5_IJNS4_10UnderscoreESW_SW_EEEEENS4_13SM90_TMA_LOADENS4_14ComposedLayoutINS4_7SwizzleILi2ELi4ELi3EEENS4_18smem_ptr_flag_bitsILi16EEENSS_INS5_IJNSA_ILi8EEESG_EEENS5_IJSG_SB_EEEEEEEvNS4_8identityESZ_S19_vS1A_EENS_8epilogue10collective18CollectiveEpilogueINS1C_23Sm100TmaWarpSpecializedILi4ELi2ELi64ELb1ELb0EEEJSH_NS5_IJNSS_ISE_SB_EENSS_INSA_ILi64EEESB_EEEEESI_SJ_SI_SJ_NS1C_6fusion15FusionCallbacksIS1G_NS1L_17LinearCombinationISI_fSI_fLNS_15FloatRoundStyleE2EEESH_S1K_JEEENS4_5SM1004TMEM4LOAD26SM100_TMEM_LOAD_32dp32b64xESZ_NS10_INS11_ILi3ELi4ELi3EEES14_NSS_INS5_IJS15_S1I_EEENS5_IJS1I_SB_EEEEEEENS4_39AutoVectorizingCopyWithAssumedAlignmentILi128EEENS4_14SM90_TMA_STOREES1Z_S21_S21_EEEvvEEEEvNT_6ParamsE:
[----:B------:R-:W1:Y:S01]  /*0000*/  LDC R1, c[0x0][0x37c] ;  /* 0x0000df00ff017b82 */ /* 0x000e620000000800 */
[----:B------:R-:W2:Y:S01]  /*0010*/  S2R R170, SR_TID.X ;  /* 0x0000000000aa7919 */ /* 0x000ea20000002100 */
[----:B------:R-:W3:Y:S01]  /*0020*/  LDCU.64 UR4, c[0x0][0x890] ;  /* 0x00011200ff0477ac */ /* 0x000ee20008000a00 */
[----:B------:R-:W-:Y:S02]  /*0030*/  PRMT R155, RZ, 0x7610, R155 ;  /* 0x00007610ff9b7816 */ /* 0x000fe4000000009b */
[----:B------:R-:W-:Y:S01]  /*0040*/  ELECT P5, URZ, PT ;  /* 0x0000000000ff782f */ /* 0x000fe200038a0000 */
[----:B------:R-:W4:Y:S01]  /*0050*/  LDCU.64 UR46, c[0x0][0x358] ;  /* 0x00006b00ff2e77ac */ /* 0x000f220008000a00 */
[----:B---3--:R-:W-:-:S04]  /*0060*/  UISETP.NE.U32.AND UP0, UPT, UR4, URZ, UPT ;  /* 0x000000ff0400728c */ /* 0x008fc8000bf05070 */
[----:B------:R-:W-:Y:S01]  /*0070*/  UISETP.NE.AND.EX UP0, UPT, UR5, URZ, UPT, UP0 ;  /* 0x000000ff0500728c */ /* 0x000fe2000bf05300 */
[----:B--2---:R-:W-:-:S05]  /*0080*/  SHF.R.U32.HI R162, RZ, 0x5, R170 ;  /* 0x00000005ffa27819 */ /* 0x004fca00000116aa */
[----:B------:R-:W2:Y:S02]  /*0090*/  SHFL.IDX PT, R0, R162, RZ, 0x1f ;  /* 0x00001fffa2007589 */ /* 0x000ea400000e0000 */
[----:B--2---:R-:W-:Y:S01]  /*00a0*/  R2UR UR8, R0 ;  /* 0x00000000000872ca */ /* 0x004fe200000e0000 */
[----:B-1--4-:R-:W-:-:S14]  /*00b0*/  BRA.U UP0, `(.L_x_0) ;  /* 0x00000001002c7547 */ /* 0x012fdc000b800000 */
[----:B------:R-:W1:Y:S02]  /*00c0*/  LDCU.64 UR6, c[0x0][0x888] ;  /* 0x00011100ff0677ac */ /* 0x000e640008000a00 */
[----:B-1----:R-:W-:-:S04]  /*00d0*/  UISETP.NE.U32.AND UP0, UPT, UR6, URZ, UPT ;  /* 0x000000ff0600728c */ /* 0x002fc8000bf05070 */
[----:B------:R-:W-:-:S09]  /*00e0*/  UISETP.NE.AND.EX UP0, UPT, UR7, URZ, UPT, UP0 ;  /* 0x000000ff0700728c */ /* 0x000fd2000bf05300 */
[----:B------:R-:W-:Y:S05]  /*00f0*/  BRA.U !UP0, `(.L_x_1) ;  /* 0x0000000108107547 */ /* 0x000fea000b800000 */
[----:B------:R-:W1:Y:S02]  /*0100*/  LDC.64 R2, c[0x0][0x888] ;  /* 0x00022200ff027b82 */ /* 0x000e640000000a00 */
[----:B-1----:R1:W5:Y:S01]  /*0110*/  LDG.E R81, desc[UR46][R2.64] ;  /* 0x0000002e02517981 */ /* 0x002362000c1e1900 */
[----:B------:R-:W-:Y:S01]  /*0120*/  HFMA2 R155, -RZ, RZ, 0, 5.9604644775390625e-08 ;  /* 0x00000001ff9b7431 */ /* 0x000fe200000001ff */
[----:B------:R-:W-:Y:S05]  /*0130*/  BRA `(.L_x_0) ;  /* 0x00000000000c7947 */ /* 0x000fea0003800000 */
.L_x_1:
[----:B------:R-:W1:Y:S01]  /*0140*/  LDCU UR6, c[0x0][0x880] ;  /* 0x00011000ff0677ac */ /* 0x000e620008000800 */
[----:B------:R-:W-:Y:S01]  /*0150*/  HFMA2 R155, -RZ, RZ, 0, 5.9604644775390625e-08 ;  /* 0x00000001ff9b7431 */ /* 0x000fe200000001ff */
[----:B-1----:R-:W-:-:S07]  /*0160*/  MOV R81, UR6 ;  /* 0x0000000600517c02 */ /* 0x002fce0008000f00 */
.L_x_0:
[----:B------:R-:W2:Y:S02]  /*0170*/  LDCU.64 UR6, c[0x0][0x8b0] ;  /* 0x00011600ff0677ac */ /* 0x000ea40008000a00 */
[----:B--2---:R-:W-:-:S04]  /*0180*/  UISETP.NE.U32.AND UP0, UPT, UR6, URZ, UPT ;  /* 0x000000ff0600728c */ /* 0x004fc8000bf05070 */
[----:B------:R-:W-:-:S09]  /*0190*/  UISETP.NE.AND.EX UP0, UPT, UR7, URZ, UPT, UP0 ;  /* 0x000000ff0700728c */ /* 0x000fd2000bf05300 */
[----:B------:R-:W-:Y:S05]  /*01a0*/  BRA.U UP0, `(.L_x_2) ;  /* 0x0000000100247547 */ /* 0x000fea000b800000 */
[----:B------:R-:W2:Y:S02]  /*01b0*/  LDCU.64 UR6, c[0x0][0x8a8] ;  /* 0x00011500ff0677ac */ /* 0x000ea40008000a00 */
[----:B--2---:R-:W-:-:S04]  /*01c0*/  UISETP.NE.U32.AND UP0, UPT, UR6, URZ, UPT ;  /* 0x000000ff0600728c */ /* 0x004fc8000bf05070 */
[----:B------:R-:W-:-:S09]  /*01d0*/  UISETP.NE.AND.EX UP0, UPT, UR7, URZ, UPT, UP0 ;  /* 0x000000ff0700728c */ /* 0x000fd2000bf05300 */
[----:B------:R-:W-:Y:S05]  /*01e0*/  BRA.U !UP0, `(.L_x_3) ;  /* 0x00000001080c7547 */ /* 0x000fea000b800000 */
[----:B------:R-:W2:Y:S02]  /*01f0*/  LDC.64 R78, c[0x0][0x8a8] ;  /* 0x00022a00ff4e7b82 */ /* 0x000ea40000000a00 */
[----:B--2---:R2:W5:Y:S01]  /*0200*/  LDG.E R78, desc[UR46][R78.64] ;  /* 0x0000002e4e4e7981 */ /* 0x004562000c1e1900 */
[----:B------:R-:W-:Y:S05]  /*0210*/  BRA `(.L_x_2) ;  /* 0x0000000000087947 */ /* 0x000fea0003800000 */
.L_x_3:
[----:B------:R-:W2:Y:S02]  /*0220*/  LDCU UR6, c[0x0][0x8a0] ;  /* 0x00011400ff0677ac */ /* 0x000ea40008000800 */
[----:B--2---:R-:W-:Y:S02]  /*0230*/  MOV R78, UR6 ;  /* 0x00000006004e7c02 */ /* 0x004fe40008000f00 */
.L_x_2:
[----:B------:R-:W-:Y:S01]  /*0240*/  IMAD.U32 R0, RZ, RZ, UR8 ;  /* 0x00000008ff007e24 */ /* 0x000fe2000f8e00ff */
[----:B------:R-:W-:Y:S04]  /*0250*/  BSSY.RECONVERGENT B0, `(.L_x_4) ;  /* 0x000000c000007945 */ /* 0x000fe80003800200 */
[C---:B------:R-:W-:Y:S02]  /*0260*/  ISETP.NE.OR P1, PT, R0.reuse, 0x1, !P5 ;  /* 0x000000010000780c */ /* 0x040fe40006f25670 */
[----:B------:R-:W-:-:S11]  /*0270*/  ISETP.NE.OR P0, PT, R0, 0x3, !P5 ;  /* 0x000000030000780c */ /* 0x000fd60006f05670 */
[----:B------:R-:W-:Y:S05]  /*0280*/  @P1 BRA `(.L_x_5) ;  /* 0x0000000000201947 */ /* 0x000fea0003800000 */
[----:B------:R-:W3:Y:S02]  /*0290*/  LDCU.64 UR6, c[0x0][0x348] ;  /* 0x00006900ff0677ac */ /* 0x000ee40008000a00 */
[----:B---3--:R-:W-:Y:S02]  /*02a0*/  UIADD3 UR10, UP1, UPT, UR6, 0x80, URZ ;  /* 0x00000080060a7890 */ /* 0x008fe4000ff3e0ff */
[----:B------:R-:W-:Y:S02]  /*02b0*/  UIADD3 UR6, UP0, UPT, UR6, 0x180, URZ ;  /* 0x0000018006067890 */ /* 0x000fe4000ff1e0ff */
[----:B------:R-:W-:Y:S02]  /*02c0*/  UIADD3.X UR11, UPT, UPT, URZ, UR7, URZ, UP1, !UPT ;  /* 0x00000007ff0b7290 */ /* 0x000fe40008ffe4ff */
[----:B------:R-:W-:-:S07]  /*02d0*/  UIADD3.X UR7, UPT, UPT, URZ, UR7, URZ, UP0, !UPT ;  /* 0x00000007ff077290 */ /* 0x000fce00087fe4ff */
[----:B------:R3:W-:Y:S02]  /*02e0*/  UTMACCTL.PF [UR10] ;  /* 0x000000000a0079b9 */ /* 0x0007e40008040000 */
[----:B------:R3:W-:Y:S02]  /*02f0*/  UTMACCTL.PF [UR6] ;  /* 0x00000000060079b9 */ /* 0x0007e40008040000 */
[----:B---3--:R-:W-:Y:S01]  /*0300*/  NOP ;  /* 0x0000000000007918 */ /* 0x008fe20000000000 */
.L_x_5:
[----:B------:R-:W-:Y:S05]  /*0310*/  BSYNC.RECONVERGENT B0 ;  /* 0x0000000000007941 */ /* 0x000fea0003800200 */
.L_x_4:
[----:B------:R-:W-:Y:S04]  /*0320*/  BSSY.RECONVERGENT B0, `(.L_x_6) ;  /* 0x000000a000007945 */ /* 0x000fe80003800200 */
        /* <DEDUP_REMOVED lines=9> */
.L_x_7:
[----:B------:R-:W-:Y:S05]  /*03c0*/  BSYNC.RECONVERGENT B0 ;  /* 0x0000000000007941 */ /* 0x000fea0003800200 */
.L_x_6:
[----:B------:R-:W3:Y:S01]  /*03d0*/  LDCU.64 UR6, c[0x0][0x888] ;  /* 0x00011100ff0677ac */ /* 0x000ee20008000a00 */
[----:B------:R-:W-:Y:S02]  /*03e0*/  UISETP.EQ.U32.AND UP1, UPT, UR4, URZ, UPT ;  /* 0x000000ff0400728c */ /* 0x000fe4000bf22070 */
[----:B------:R-:W-:Y:S02]  /*03f0*/  UPLOP3.LUT UP2, UPT, UPT, UPT, UPT, 0x80, 0x8 ;  /* 0x000000000008789c */ /* 0x000fe40003f4f070 */
[----:B---3--:R-:W-:-:S04]  /*0400*/  UISETP.NE.U32.AND UP0, UPT, UR6, URZ, UPT ;  /* 0x000000ff0600728c */ /* 0x008fc8000bf05070 */
[----:B------:R-:W-:-:S04]  /*0410*/  UISETP.NE.AND.EX UP0, UPT, UR7, URZ, UPT, UP0 ;  /* 0x000000ff0700728c */ /* 0x000fc8000bf05300 */
[----:B------:R-:W-:-:S04]  /*0420*/  UISETP.EQ.OR.EX UP3, UPT, UR5, URZ, !UP0, UP1 ;  /* 0x000000ff0500728c */ /* 0x000fc8000c762710 */
[----:B------:R-:W-:-:S05]  /*0430*/  UP2UR UR50, UPR, URZ, 0x8 ;  /* 0x00000008ff327883 */ /* 0x000fca0008000000 */
[----:B------:R-:W-:Y:S07]  /*0440*/  BRA.U !UP3, `(.L_x_8) ;  /* 0x000000010b207547 */ /* 0x000fee000b800000 */
[----:B------:R-:W-:Y:S01]  /*0450*/  UISETP.NE.U32.AND UP2, UPT, UR4, URZ, UPT ;  /* 0x000000ff0400728c */ /* 0x000fe2000bf45070 */
[----:B-----5:R-:W-:Y:S01]  /*0460*/  FSETP.NEU.AND P0, PT, R81, RZ, PT ;  /* 0x000000ff5100720b */ /* 0x020fe20003f0d000 */
[----:B------:R-:W-:Y:S02]  /*0470*/  USEL UR4, URZ, 0xffffffff, UP0 ;  /* 0xffffffffff047887 */ /* 0x000fe40008000000 */
[----:B------:R-:W-:-:S10]  /*0480*/  UISETP.NE.AND.EX UP2, UPT, UR5, URZ, UPT, UP2 ;  /* 0x000000ff0500728c */ /* 0x000fd4000bf45320 */
[----:B------:R-:W-:Y:S01]  /*0490*/  VOTEU.ANY UP1, P0 ;  /* 0x0000000000ff7886 */ /* 0x000fe20000020100 */
[----:B------:R-:W-:-:S04]  /*04a0*/  @!UP2 USEL UR4, URZ, 0xffffffff, UP1 ;  /* 0xffffffffff04a887 */ /* 0x000fc80008800000 */
[----:B------:R-:W-:-:S04]  /*04b0*/  ULOP3.LUT UR4, UR4, 0x1, URZ, 0xc0, !UPT ;  /* 0x0000000104047892 */ /* 0x000fc8000f8ec0ff */
[----:B------:R-:W-:-:S11]  /*04c0*/  UISETP.NE.U32.AND UP2, UPT, UR4, 0x1, UPT ;  /* 0x000000010400788c */ /* 0x000fd6000bf45070 */
.L_x_8:
[----:B-1----:R-:W1:Y:S01]  /*04d0*/  SHFL.IDX PT, R2, R162, RZ, 0x1f ;  /* 0x00001fffa2027589 */ /* 0x002e6200000e0000 */
[----:B------:R-:W-:-:S04]  /*04e0*/  UISETP.NE.AND UP1, UPT, UR8, 0x2, UPT ;  /* 0x000000020800788c */ /* 0x000fc8000bf25270 */
[----:B------:R-:W-:Y:S01]  /*04f0*/  USEL UR6, URZ, 0x1, UP1 ;  /* 0x00000001ff067887 */ /* 0x000fe20008800000 */
[----:B-1----:R-:W-:-:S13]  /*0500*/  ISETP.NE.AND P0, PT, R2, RZ, PT ;  /* 0x000000ff0200720c */ /* 0x002fda0003f05270 */
[----:B------:R-:W-:Y:S05]  /*0510*/  @P0 BRA `(.L_x_9) ;  /* 0x0000000000500947 */ /* 0x000fea0003800000 */
[----:B------:R-:W1:Y:S01]  /*0520*/  S2UR UR5, SR_CgaCtaId ;  /* 0x00000000000579c3 */ /* 0x000e620000008800 */
[----:B------:R-:W-:Y:S01]  /*0530*/  UMOV UR7, 0x400 ;  /* 0x0000040000077882 */ /* 0x000fe20000000000 */
[----:B------:R-:W-:Y:S01]  /*0540*/  UMOV UR4, 0x1 ;  /* 0x0000000100047882 */ /* 0x000fe20000000000 */
[----:B------:R-:W-:Y:S01]  /*0550*/  ELECT P0, URZ, PT ;  /* 0x0000000000ff782f */ /* 0x000fe20003800000 */
[----:B------:R-:W-:-:S04]  /*0560*/  UIADD3 UR10, UPT, UPT, -UR4, 0x100000, URZ ;  /* 0x00100000040a7890 */ /* 0x000fc8000fffe1ff */
[----:B------:R-:W-:Y:S02]  /*0570*/  USHF.L.U32 UR11, UR10, 0xb, URZ ;  /* 0x0000000b0a0b7899 */ /* 0x000fe400080006ff */
[----:B------:R-:W-:Y:S02]  /*0580*/  USHF.L.U32 UR10, UR10, 0x1, URZ ;  /* 0x000000010a0a7899 */ /* 0x000fe400080006ff */
[----:B-1----:R-:W-:Y:S01]  /*0590*/  ULEA UR5, UR5, UR7, 0x18 ;  /* 0x0000000705057291 */ /* 0x002fe2000f8ec0ff */
[----:B------:R-:W1:Y:S11]  /*05a0*/  FENCE.VIEW.ASYNC.S ;  /* 0x00000000000073c6 */ /* 0x000e760000000000 */
[----:B-1----:R1:W3:Y:S01]  /*05b0*/  SYNCS.EXCH.64 URZ, [UR5], UR10 ;  /* 0x0000000a05ff75b2 */ /* 0x0022e20008000100 */
[----:B------:R1:W4:Y:S01]  /*05c0*/  SYNCS.EXCH.64 URZ, [UR5+0x28], UR10 ;  /* 0x0000280a05ff75b2 */ /* 0x0003220008000100 */
[----:B------:R1:W1:Y:S01]  /*05d0*/  SYNCS.EXCH.64 URZ, [UR5+0x8], UR10 ;  /* 0x0000080a05ff75b2 */ /* 0x0002620008000100 */
[----:B------:R1:W1:Y:S01]  /*05e0*/  SYNCS.EXCH.64 URZ, [UR5+0x30], UR10 ;  /* 0x0000300a05ff75b2 */ /* 0x0002620008000100 */
[----:B------:R1:W1:Y:S01]  /*05f0*/  SYNCS.EXCH.64 URZ, [UR5+0x10], UR10 ;  /* 0x0000100a05ff75b2 */ /* 0x0002620008000100 */
[----:B------:R1:W1:Y:S01]  /*0600*/  SYNCS.EXCH.64 URZ, [UR5+0x38], UR10 ;  /* 0x0000380a05ff75b2 */ /* 0x0002620008000100 */
[----:B------:R1:W1:Y:S01]  /*0610*/  SYNCS.EXCH.64 URZ, [UR5+0x18], UR10 ;  /* 0x0000180a05ff75b2 */ /* 0x0002620008000100 */
[----:B------:R1:W1:Y:S01]  /*0620*/  SYNCS.EXCH.64 URZ, [UR5+0x40], UR10 ;  /* 0x0000400a05ff75b2 */ /* 0x0002620008000100 */
[----:B------:R1:W1:Y:S01]  /*0630*/  SYNCS.EXCH.64 URZ, [UR5+0x20], UR10 ;  /* 0x0000200a05ff75b2 */ /* 0x0002620008000100 */
[----:B------:R1:W1:Y:S01]  /*0640*/  SYNCS.EXCH.64 URZ, [UR5+0x48], UR10 ;  /* 0x0000480a05ff75b2 */ /* 0x0002620008000100 */
[----:B------:R-:W-:Y:S01]  /*0650*/  NOP ;  /* 0x0000000000007918 */ /* 0x000fe20000000000 */
.L_x_9:
[----:B------:R-:W2:Y:S01]  /*0660*/  SHFL.IDX PT, R2, R162, RZ, 0x1f ;  /* 0x00001fffa2027589 */ /* 0x000ea200000e0000 */
[----:B------:R-:W-:Y:S01]  /*0670*/  NOP ;  /* 0x0000000000007918 */ /* 0x000fe20000000000 */
[----:B--2---:R-:W-:-:S13]  /*0680*/  ISETP.NE.AND P0, PT, R2, 0x1, PT ;  /* 0x000000010200780c */ /* 0x004fda0003f05270 */
[----:B------:R-:W-:Y:S05]  /*0690*/  @P0 BRA `(.L_x_10) ;  /* 0x0000000000580947 */ /* 0x000fea0003800000 */
[----:B------:R-:W2:Y:S01]  /*06a0*/  S2UR UR7, SR_CgaCtaId ;  /* 0x00000000000779c3 */ /* 0x000ea20000008800 */
[----:B------:R-:W-:Y:S01]  /*06b0*/  UMOV UR9, 0x400 ;  /* 0x0000040000097882 */ /* 0x000fe20000000000 */
[----:B-1----:R-:W-:Y:S01]  /*06c0*/  UMOV UR5, 0x20 ;  /* 0x0000002000057882 */ /* 0x002fe20000000000 */
[----:B------:R-:W-:Y:S01]  /*06d0*/  UMOV UR4, 0x80 ;  /* 0x0000008000047882 */ /* 0x000fe20000000000 */
[----:B------:R-:W-:-:S04]  /*06e0*/  UIADD3 UR10, UPT, UPT, -UR5, 0x100000, URZ ;  /* 0x00100000050a7890 */ /* 0x000fc8000fffe1ff */
[----:B------:R-:W-:Y:S02]  /*06f0*/  USHF.L.U32 UR11, UR10, 0xb, URZ ;  /* 0x0000000b0a0b7899 */ /* 0x000fe400080006ff */
[----:B------:R-:W-:Y:S02]  /*0700*/  USHF.L.U32 UR10, UR10, 0x1, URZ ;  /* 0x000000010a0a7899 */ /* 0x000fe400080006ff */
[----:B------:R-:W-:-:S04]  /*0710*/  UIADD3 UR4, UPT, UPT, -UR4, 0x100000, URZ ;  /* 0x0010000004047890 */ /* 0x000fc8000fffe1ff */
[----:B------:R-:W-:Y:S02]  /*0720*/  USHF.L.U32 UR5, UR4, 0xb, URZ ;  /* 0x0000000b04057899 */ /* 0x000fe400080006ff */
[----:B------:R-:W-:Y:S01]  /*0730*/  USHF.L.U32 UR4, UR4, 0x1, URZ ;  /* 0x0000000104047899 */ /* 0x000fe200080006ff */
[----:B------:R-:W-:Y:S01]  /*0740*/  ELECT P0, URZ, PT ;  /* 0x0000000000ff782f */ /* 0x000fe20003800000 */
[----:B--2---:R-:W-:Y:S01]  /*0750*/  ULEA UR7, UR7, UR9, 0x18 ;  /* 0x0000000907077291 */ /* 0x004fe2000f8ec0ff */
[----:B------:R-:W1:Y:S11]  /*0760*/  FENCE.VIEW.ASYNC.S ;  /* 0x00000000000073c6 */ /* 0x000e760000000000 */
[----:B-1----:R2:W1:Y:S01]  /*0770*/  SYNCS.EXCH.64 URZ, [UR7+0x50], UR10 ;  /* 0x0000500a07ff75b2 */ /* 0x0024620008000100 */
[----:B------:R2:W1:Y:S01]  /*0780*/  SYNCS.EXCH.64 URZ, [UR7+0x70], UR4 ;  /* 0x0000700407ff75b2 */ /* 0x0004620008000100 */
[----:B------:R2:W1:Y:S01]  /*0790*/  SYNCS.EXCH.64 URZ, [UR7+0x58], UR10 ;  /* 0x0000580a07ff75b2 */ /* 0x0004620008000100 */
[----:B------:R2:W1:Y:S01]  /*07a0*/  SYNCS.EXCH.64 URZ, [UR7+0x78], UR4 ;  /* 0x0000780407ff75b2 */ /* 0x0004620008000100 */
[----:B------:R2:W1:Y:S01]  /*07b0*/  SYNCS.EXCH.64 URZ, [UR7+0x60], UR10 ;  /* 0x0000600a07ff75b2 */ /* 0x0004620008000100 */
[----:B------:R2:W1:Y:S01]  /*07c0*/  SYNCS.EXCH.64 URZ, [UR7+0x80], UR4 ;  /* 0x0000800407ff75b2 */ /* 0x0004620008000100 */
[----:B------:R2:W1:Y:S01]  /*07d0*/  SYNCS.EXCH.64 URZ, [UR7+0x68], UR10 ;  /* 0x0000680a07ff75b2 */ /* 0x0004620008000100 */
[----:B------:R2:W1:Y:S02]  /*07e0*/  SYNCS.EXCH.64 URZ, [UR7+0x88], UR4 ;  /* 0x0000880407ff75b2 */ /* 0x0004640008000100 */
[----:B--2---:R-:W-:Y:S01]  /*07f0*/  NOP ;  /* 0x0000000000007918 */ /* 0x004fe20000000000 */
.L_x_10:
[----:B------:R-:W2:Y:S01]  /*0800*/  SHFL.IDX PT, R2, R162, RZ, 0x1f ;  /* 0x00001fffa2027589 */ /* 0x000ea200000e0000 */
[----:B------:R-:W-:Y:S01]  /*0810*/  NOP ;  /* 0x0000000000007918 */ /* 0x000fe20000000000 */
[----:B--2---:R-:W-:-:S13]  /*0820*/  ISETP.NE.AND P0, PT, R2, 0x3, PT ;  /* 0x000000030200780c */ /* 0x004fda0003f05270 */
[----:B------:R-:W-:Y:S05]  /*0830*/  @P0 BRA `(.L_x_11) ;  /* 0x0000000000300947 */ /* 0x000fea0003800000 */
[----:B-1----:R-:W1:Y:S01]  /*0840*/  S2UR UR5, SR_CgaCtaId ;  /* 0x00000000000579c3 */ /* 0x002e620000008800 */
        /* <DEDUP_REMOVED lines=8> */
[----:B-1----:R2:W1:Y:S01]  /*08d0*/  SYNCS.EXCH.64 URZ, [UR5+0x90], UR10 ;  /* 0x0000900a05ff75b2 */ /* 0x0024620008000100 */
[----:B------:R2:W1:Y:S02]  /*08e0*/  SYNCS.EXCH.64 URZ, [UR5+0x98], UR10 ;  /* 0x0000980a05ff75b2 */ /* 0x0004640008000100 */
[----:B--2---:R-:W-:Y:S01]  /*08f0*/  NOP ;  /* 0x0000000000007918 */ /* 0x004fe20000000000 */
.L_x_11:
[----:B------:R-:W2:Y:S01]  /*0900*/  SHFL.IDX PT, R2, R162, RZ, 0x1f ;  /* 0x00001fffa2027589 */ /* 0x000ea200000e0000 */
[----:B------:R-:W-:Y:S01]  /*0910*/  NOP ;  /* 0x0000000000007918 */ /* 0x000fe20000000000 */
[----:B--2---:R-:W-:-:S13]  /*0920*/  ISETP.NE.AND P0, PT, R2, 0x4, PT ;  /* 0x000000040200780c */ /* 0x004fda0003f05270 */
[----:B------:R-:W-:Y:S05]  /*0930*/  @P0 BRA `(.L_x_12) ;  /* 0x00000000004c0947 */ /* 0x000fea0003800000 */
[----:B-1----:R-:W1:Y:S01]  /*0940*/  S2UR UR5, SR_CgaCtaId ;  /* 0x00000000000579c3 */ /* 0x002e620000008800 */
[----:B------:R-:W-:Y:S01]  /*0950*/  UMOV UR9, 0x100 ;  /* 0x0000010000097882 */ /* 0x000fe20000000000 */
[----:B------:R-:W-:Y:S01]  /*0960*/  UMOV UR7, 0x400 ;  /* 0x0000040000077882 */ /* 0x000fe20000000000 */
[----:B------:R-:W-:Y:S01]  /*0970*/  USEL UR9, UR9, 0xe0, UP2 ;  /* 0x000000e009097887 */ /* 0x000fe20009000000 */
[----:B------:R-:W-:Y:S01]  /*0980*/  UMOV UR4, 0x1 ;  /* 0x0000000100047882 */ /* 0x000fe20000000000 */
[----:B------:R-:W-:Y:S01]  /*0990*/  ELECT P0, URZ, PT ;  /* 0x0000000000ff782f */ /* 0x000fe20003800000 */
[----:B------:R-:W-:-:S04]  /*09a0*/  UIADD3 UR10, UPT, UPT, -UR4, 0x100000, URZ ;  /* 0x00100000040a7890 */ /* 0x000fc8000fffe1ff */
[----:B------:R-:W-:Y:S02]  /*09b0*/  USHF.L.U32 UR11, UR10, 0xb, URZ ;  /* 0x0000000b0a0b7899 */ /* 0x000fe400080006ff */
[----:B------:R-:W-:Y:S02]  /*09c0*/  USHF.L.U32 UR10, UR10, 0x1, URZ ;  /* 0x000000010a0a7899 */ /* 0x000fe400080006ff */
[----:B------:R-:W-:-:S04]  /*09d0*/  UIADD3 UR12, UPT, UPT, -UR9, 0x100000, URZ ;  /* 0x00100000090c7890 */ /* 0x000fc8000fffe1ff */
[----:B------:R-:W-:Y:S02]  /*09e0*/  USHF.L.U32 UR13, UR12, 0xb, URZ ;  /* 0x0000000b0c0d7899 */ /* 0x000fe400080006ff */
[----:B------:R-:W-:Y:S02]  /*09f0*/  USHF.L.U32 UR12, UR12, 0x1, URZ ;  /* 0x000000010c0c7899 */ /* 0x000fe400080006ff */
[----:B-1----:R-:W-:Y:S01]  /*0a00*/  ULEA UR5, UR5, UR7, 0x18 ;  /* 0x0000000705057291 */ /* 0x002fe2000f8ec0ff */
[----:B------:R-:W1:Y:S11]  /*0a10*/  FENCE.VIEW.ASYNC.S ;  /* 0x00000000000073c6 */ /* 0x000e760000000000 */
[----:B-1----:R2:W1:Y:S01]  /*0a20*/  SYNCS.EXCH.64 URZ, [UR5+0xa0], UR10 ;  /* 0x0000a00a05ff75b2 */ /* 0x0024620008000100 */
[----:B------:R2:W1:Y:S01]  /*0a30*/  SYNCS.EXCH.64 URZ, [UR5+0xb0], UR12 ;  /* 0x0000b00c05ff75b2 */ /* 0x0004620008000100 */
[----:B------:R2:W1:Y:S01]  /*0a40*/  SYNCS.EXCH.64 URZ, [UR5+0xa8], UR10 ;  /* 0x0000a80a05ff75b2 */ /* 0x0004620008000100 */
[----:B------:R2:W1:Y:S02]  /*0a50*/  SYNCS.EXCH.64 URZ, [UR5+0xb8], UR12 ;  /* 0x0000b80c05ff75b2 */ /* 0x0004640008000100 */
[----:B--2---:R-:W-:Y:S01]  /*0a60*/  NOP ;  /* 0x0000000000007918 */ /* 0x004fe20000000000 */
.L_x_12:
        /* <DEDUP_REMOVED lines=20> */
[----:B------:R2:W1:Y:S02]  /*0bb0*/  SYNCS.EXCH.64 URZ, [UR7+0xd8], UR4 ;  /* 0x0000d80407ff75b2 */ /* 0x0004640008000100 */
[----:B--2---:R-:W-:Y:S01]  /*0bc0*/  NOP ;  /* 0x0000000000007918 */ /* 0x004fe20000000000 */
.L_x_13:
        /* <DEDUP_REMOVED lines=18> */
.L_x_14:
[----:B-1----:R-:W1:Y:S01]  /*0cf0*/  S2UR UR5, SR_CTAID.X ;  /* 0x00000000000579c3 */ /* 0x002e620000002500 */
[----:B------:R-:W-:-:S05]  /*0d00*/  CS2R.32 R156, SR_CgaSize ;  /* 0x00000000009c7805 */ /* 0x000fca0000008a00 */
[----:B------:R-:W-:-:S05]  /*0d10*/  IMAD R156, R156, -0xa0, RZ ;  /* 0xffffff609c9c7824 */ /* 0x000fca00078e02ff */
[----:B------:R-:W-:-:S14]  /*0d20*/  R2UR UR9, R156 ;  /* 0x000000009c0972ca */ /* 0x000fdc00000e0000 */
[----:B------:R-:W2:Y:S01]  /*0d30*/  LDCU UR9, c[0x0][UR9+0x2b0] ;  /* 0x00005600090977ac */ /* 0x000ea20008000800 */
[----:B------:R-:W-:Y:S01]  /*0d40*/  NOP ;  /* 0x0000000000007918 */ /* 0x000fe20000000000 */
[----:B------:R-:W-:-:S05]  /*0d50*/  CS2R.32 R156, SR_CgaSize ;  /* 0x00000000009c7805 */ /* 0x000fca0000008a00 */
[----:B------:R-:W-:-:S05]  /*0d60*/  IMAD R156, R156, -0xa0, RZ ;  /* 0xffffff609c9c7824 */ /* 0x000fca00078e02ff */
[----:B------:R-:W-:-:S14]  /*0d70*/  R2UR UR7, R156 ;  /* 0x000000009c0772ca */ /* 0x000fdc00000e0000 */
[----:B------:R-:W3:Y:S01]  /*0d80*/  LDCU UR7, c[0x0][UR7+0x2b4] ;  /* 0x00005680070777ac */ /* 0x000ee20008000800 */
[----:B------:R-:W4:Y:S08]  /*0d90*/  S2UR UR4, SR_CTAID.Y ;  /* 0x00000000000479c3 */ /* 0x000f300000002600 */
[----:B------:R-:W3:Y:S01]  /*0da0*/  LDC R9, c[0x0][0xb24] ;  /* 0x0002c900ff097b82 */ /* 0x000ee20000000800 */
[----:B-1----:R-:W-:-:S02]  /*0db0*/  I2FP.F32.U32 R4, UR5 ;  /* 0x0000000500047c45 */ /* 0x002fc40008201000 */
[----:B------:R-:W-:-:S05]  /*0dc0*/  CS2R.32 R5, SR_CgaSize ;  /* 0x0000000000057805 */ /* 0x000fca0000008a00 */
[----:B------:R-:W-:-:S06]  /*0dd0*/  IMAD R5, R5, -0xa0, RZ ;  /* 0xffffff6005057824 */ /* 0x000fcc00078e02ff */
[----:B------:R-:W1:Y:S01]  /*0de0*/  LDC R5, c[0x0][R5+0x2a0] ;  /* 0x0000a80005057b82 */ /* 0x000e620000000800 */
[----:B------:R-:W-:Y:S01]  /*0df0*/  MOV R21, UR5 ;  /* 0x0000000500157c02 */ /* 0x000fe20008000f00 */
[----:B--2---:R-:W-:Y:S01]  /*0e00*/  FMUL R4, R4, UR9 ;  /* 0x0000000904047c20 */ /* 0x004fe20008400000 */
[----:B----4-:R-:W-:Y:S02]  /*0e10*/  I2FP.F32.U32 R2, UR4 ;  /* 0x0000000400027c45 */ /* 0x010fe40008201000 */
[----:B------:R-:W-:-:S05]  /*0e20*/  CS2R.32 R3, SR_CgaSize ;  /* 0x0000000000037805 */ /* 0x000fca0000008a00 */
[----:B------:R-:W-:-:S06]  /*0e30*/  IMAD R3, R3, -0xa0, RZ ;  /* 0xffffff6003037824 */ /* 0x000fcc00078e02ff */
[----:B------:R-:W2:Y:S01]  /*0e40*/  LDC R3, c[0x0][R3+0x2a4] ;  /* 0x0000a90003037b82 */ /* 0x000ea20000000800 */
[----:B------:R-:W4:Y:S01]  /*0e50*/  F2I.U32.TRUNC.NTZ R156, R4 ;  /* 0x00000004009c7305 */ /* 0x000f22000020f000 */
[----:B------:R-:W-:Y:S01]  /*0e60*/  MOV R20, UR4 ;  /* 0x0000000400147c02 */ /* 0x000fe20008000f00 */
[----:B---3--:R-:W-:-:S05]  /*0e70*/  FMUL R2, R2, UR7 ;  /* 0x0000000702027c20 */ /* 0x008fca0008400000 */
[----:B------:R-:W-:Y:S01]  /*0e80*/  BAR.SYNC.DEFER_BLOCKING 0x0 ;  /* 0x0000000000007b1d */ /* 0x000fe20000010000 */
[----:B------:R-:W-:-:S05]  /*0e90*/  ISETP.GE.AND P0, PT, R9, 0x1, PT ;  /* 0x000000010900780c */ /* 0x000fca0003f06270 */
[----:B------:R-:W3:Y:S02]  /*0ea0*/  F2I.U32.TRUNC.NTZ R154, R2 ;  /* 0x00000002009a7305 */ /* 0x000ee4000020f000 */
[----:B------:R-:W2:Y:S01]  /*0eb0*/  S2UR UR36, SR_CTAID.Z ;  /* 0x00000000002479c3 */ /* 0x000ea20000002700 */
[----:B----4-:R-:W-:-:S05]  /*0ec0*/  IADD3 R156, PT, PT, -R156, RZ, RZ ;  /* 0x000000ff9c9c7210 */ /* 0x010fca0007ffe1ff */
[----:B-1----:R-:W-:Y:S01]  /*0ed0*/  IMAD R156, R5, R156, UR5 ;  /* 0x00000005059c7e24 */ /* 0x002fe2000f8e029c */
[----:B---3--:R-:W-:-:S05]  /*0ee0*/  IADD3 R154, PT, PT, -R154, RZ, RZ ;  /* 0x000000ff9a9a7210 */ /* 0x008fca0007ffe1ff */
[----:B--2---:R-:W-:Y:S01]  /*0ef0*/  IMAD R154, R3, R154, UR4 ;  /* 0x00000004039a7e24 */ /* 0x004fe2000f8e029a */
[----:B------:R-:W-:Y:S06]  /*0f00*/  @!P0 BRA `(.L_x_15) ;  /* 0x0000000000b88947 */ /* 0x000fec0003800000 */
[----:B------:R-:W1:Y:S01]  /*0f10*/  LDC.64 R4, c[0x0][0xb18] ;  /* 0x0002c600ff047b82 */ /* 0x000e620000000a00 */
[----:B------:R-:W-:-:S07]  /*0f20*/  ISETP.NE.AND P0, PT, R9, 0x1, PT ;  /* 0x000000010900780c */ /* 0x000fce0003f05270 */
[----:B------:R-:W2:Y:S08]  /*0f30*/  LDC R10, c[0x0][0xb0c] ;  /* 0x0002c300ff0a7b82 */ /* 0x000eb00000000800 */
[----:B------:R-:W3:Y:S08]  /*0f40*/  LDC R11, c[0x0][0x370] ;  /* 0x0000dc00ff0b7b82 */ /* 0x000ef00000000800 */
[----:B------:R-:W4:Y:S01]  /*0f50*/  LDC R12, c[0x0][0x374] ;  /* 0x0000dd00ff0c7b82 */ /* 0x000f220000000800 */
[----:B-1----:R-:W-:-:S07]  /*0f60*/  ISETP.NE.AND P1, PT, R4, 0x1, PT ;  /* 0x000000010400780c */ /* 0x002fce0003f25270 */
[----:B------:R-:W3:Y:S01]  /*0f70*/  LDC.64 R6, c[0x0][0xb10] ;  /* 0x0002c400ff067b82 */ /* 0x000ee20000000a00 */
[----:B--2---:R-:W-:-:S07]  /*0f80*/  ISETP.NE.AND P2, PT, R10, 0x1, PT ;  /* 0x000000010a00780c */ /* 0x004fce0003f45270 */
[----:B------:R-:W1:Y:S08]  /*0f90*/  LDC R8, c[0x0][0xb20] ;  /* 0x0002c800ff087b82 */ /* 0x000e700000000800 */
[----:B------:R-:W2:Y:S01]  /*0fa0*/  LDC.64 R2, c[0x0][0xb28] ;  /* 0x0002ca00ff027b82 */ /* 0x000ea20000000a00 */
[----:B----4-:R-:W-:-:S04]  /*0fb0*/  IMAD.HI.U32 R13, R12, R5, RZ ;  /* 0x000000050c0d7227 */ /* 0x010fc800078e00ff */
[----:B------:R-:W-:-:S04]  /*0fc0*/  IMAD.HI.U32 R5, R20, R5, RZ ;  /* 0x0000000514057227 */ /* 0x000fc800078e00ff */
[----:B---3--:R-:W-:-:S04]  /*0fd0*/  IMAD.HI.U32 R14, R11, R6, RZ ;  /* 0x000000060b0e7227 */ /* 0x008fc800078e00ff */
[C---:B------:R-:W-:Y:S01]  /*0fe0*/  IMAD.HI.U32 R16, R21.reuse, R6, RZ ;  /* 0x0000000615107227 */ /* 0x040fe200078e00ff */
[-C--:B------:R-:W-:Y:S02]  /*0ff0*/  @P2 SHF.R.U32.HI R11, RZ, R7.reuse, R14 ;  /* 0x00000007ff0b2219 */ /* 0x080fe4000001160e */
[-C--:B-1----:R-:W-:Y:S02]  /*1000*/  @P1 SHF.R.U32.HI R12, RZ, R8.reuse, R13 ;  /* 0x00000008ff0c1219 */ /* 0x082fe4000001160d */
[----:B------:R-:W-:Y:S02]  /*1010*/  SHF.R.U32.HI R5, RZ, R8, R5 ;  /* 0x00000008ff057219 */ /* 0x000fe40000011605 */
[----:B------:R-:W-:Y:S02]  /*1020*/  SHF.R.U32.HI R16, RZ, R7, R16 ;  /* 0x00000007ff107219 */ /* 0x000fe40000011610 */
[----:B------:R-:W-:Y:S01]  /*1030*/  SEL R5, R20, R5, !P1 ;  /* 0x0000000514057207 */ /* 0x000fe20004800000 */
[----:B--2---:R-:W-:Y:S01]  /*1040*/  IMAD.HI.U32 R14, R12, R2, RZ ;  /* 0x000000020c0e7227 */ /* 0x004fe200078e00ff */
[----:B------:R-:W-:-:S02]  /*1050*/  SEL R7, R21, R16, !P2 ;  /* 0x0000001015077207 */ /* 0x000fc40005000000 */
[----:B------:R-:W-:Y:S01]  /*1060*/  IADD3 R13, PT, PT, -R5, RZ, RZ ;  /* 0x000000ff050d7210 */ /* 0x000fe20007ffe1ff */
[----:B------:R-:W-:Y:S01]  /*1070*/  IMAD.HI.U32 R6, R11, R2, RZ ;  /* 0x000000020b067227 */ /* 0x000fe200078e00ff */
[----:B------:R-:W-:-:S03]  /*1080*/  @P0 SHF.R.U32.HI R12, RZ, R3, R14 ;  /* 0x00000003ff0c0219 */ /* 0x000fc6000001160e */
[----:B------:R-:W-:Y:S01]  /*1090*/  IMAD R13, R4, R13, R20 ;  /* 0x0000000d040d7224 */ /* 0x000fe200078e0214 */
[----:B------:R-:W-:Y:S01]  /*10a0*/  @P0 SHF.R.U32.HI R11, RZ, R3, R6 ;  /* 0x00000003ff0b0219 */ /* 0x000fe20000011606 */
[----:B------:R-:W-:-:S04]  /*10b0*/  IMAD R12, R12, R9, RZ ;  /* 0x000000090c0c7224 */ /* 0x000fc800078e02ff */
[----:B------:R-:W-:Y:S01]  /*10c0*/  IMAD R6, R11, R9, RZ ;  /* 0x000000090b067224 */ /* 0x000fe200078e02ff */
[----:B------:R-:W-:-:S04]  /*10d0*/  ISETP.GE.AND P1, PT, R5, R12, PT ;  /* 0x0000000c0500720c */ /* 0x000fc80003f26270 */
[----:B------:R-:W-:Y:S01]  /*10e0*/  ISETP.GE.OR P1, PT, R7, R6, P1 ;  /* 0x000000060700720c */ /* 0x000fe20000f26670 */
[----:B------:R-:W-:-:S05]  /*10f0*/  IMAD.HI.U32 R6, R5, R2, RZ ;  /* 0x0000000205067227 */ /* 0x000fca00078e00ff */
[----:B------:R-:W-:-:S04]  /*1100*/  SHF.R.U32.HI R6, RZ, R3, R6 ;  /* 0x00000003ff067219 */ /* 0x000fc80000011606 */
[----:B------:R-:W-:-:S03]  /*1110*/  SEL R6, R5, R6, !P0 ;  /* 0x0000000605067207 */ /* 0x000fc60004000000 */
[----:B------:R-:W-:Y:S01]  /*1120*/  @!P1 IMAD.HI.U32 R8, R7, R2, RZ ;  /* 0x0000000207089227 */ /* 0x000fe200078e00ff */
[----:B------:R-:W-:-:S04]  /*1130*/  IADD3 R2, PT, PT, -R6, RZ, RZ ;  /* 0x000000ff06027210 */ /* 0x000fc80007ffe1ff */
[----:B------:R-:W-:Y:S01]  /*1140*/  @!P1 SHF.R.U32.HI R8, RZ, R3, R8 ;  /* 0x00000003ff089219 */ /* 0x000fe20000011608 */
[----:B------:R-:W-:-:S03]  /*1150*/  IMAD R2, R9, R2, R5 ;  /* 0x0000000209027224 */ /* 0x000fc600078e0205 */
[----:B------:R-:W-:-:S05]  /*1160*/  @!P1 SEL R3, R7, R8, !P0 ;  /* 0x0000000807039207 */ /* 0x000fca0004000000 */
[--C-:B------:R-:W-:Y:S02]  /*1170*/  @!P1 IMAD.IADD R6, R6, 0x1, -R3.reuse ;  /* 0x0000000106069824 */ /* 0x100fe400078e0a03 */
[----:B------:R-:W-:Y:S01]  /*1180*/  @!P1 IMAD R3, R2, R11, R3 ;  /* 0x0000000b02039224 */ /* 0x000fe200078e0203 */
[----:B------:R-:W-:Y:S01]  /*1190*/  IADD3 R2, PT, PT, -R7, RZ, RZ ;  /* 0x000000ff07027210 */ /* 0x000fe20007ffe1ff */
[----:B------:R-:W-:Y:S02]  /*11a0*/  @!P1 IMAD R5, R6, R9, R7 ;  /* 0x0000000906059224 */ /* 0x000fe400078e0207 */
[----:B------:R-:W-:Y:S02]  /*11b0*/  @!P1 IMAD.MOV.U32 R7, RZ, RZ, R3 ;  /* 0x000000ffff079224 */ /* 0x000fe400078e0003 */
[----:B------:R-:W-:Y:S02]  /*11c0*/  IMAD R2, R10, R2, R21 ;  /* 0x000000020a027224 */ /* 0x000fe400078e0215 */
[----:B------:R-:W-:-:S02]  /*11d0*/  IMAD R20, R5, R4, R13 ;  /* 0x0000000405147224 */ /* 0x000fc400078e020d */
[----:B------:R-:W-:Y:S02]  /*11e0*/  IMAD R21, R7, R10, R2 ;  /* 0x0000000a07157224 */ /* 0x000fe400078e0202 */
.L_x_15:
[----:B------:R-:W1:Y:S01]  /*11f0*/  LDCU UR4, c[0x0][0xb30] ;  /* 0x00016600ff0477ac */ /* 0x000e620008000800 */
[----:B------:R-:W2:Y:S08]  /*1200*/  S2UR UR37, SR_CgaCtaId ;  /* 0x00000000002579c3 */ /* 0x000eb00000008800 */
[----:B------:R-:W3:Y:S01]  /*1210*/  LDC R72, c[0x0][0xb24] ;  /* 0x0002c900ff487b82 */ /* 0x000ee20000000800 */
[----:B-1----:R-:W-:-:S09]  /*1220*/  UISETP.NE.AND UP1, UPT, UR4, 0x1, UPT ;  /* 0x000000010400788c */ /* 0x002fd2000bf25270 */
[----:B--2---:R-:W-:Y:S05]  /*1230*/  BRA.U UP1, `(.L_x_16) ;  /* 0x0000000101407547 */ /* 0x004fea000b800000 */
[----:B------:R-:W1:Y:S08]  /*1240*/  LDC.64 R4, c[0x0][0xb10] ;  /* 0x0002c400ff047b82 */ /* 0x000e700000000a00 */
[----:B------:R-:W2:Y:S08]  /*1250*/  LDC.64 R2, c[0x0][0xb18] ;  /* 0x0002c600ff027b82 */ /* 0x000eb00000000a00 */
[----:B------:R-:W4:Y:S08]  /*1260*/  LDC R6, c[0x0][0xb20] ;  /* 0x0002c800ff067b82 */ /* 0x000f300000000800 */
[----:B------:R-:W3:Y:S01]  /*1270*/  LDC R8, c[0x0][0xb0c] ;  /* 0x0002c300ff087b82 */ /* 0x000ee20000000800 */
[----:B-1----:R-:W-:-:S05]  /*1280*/  IMAD.HI.U32 R4, R21, R4, RZ ;  /* 0x0000000415047227 */ /* 0x002fca00078e00ff */
[----:B------:R-:W-:Y:S01]  /*1290*/  SHF.R.U32.HI R4, RZ, R5, R4 ;  /* 0x00000005ff047219 */ /* 0x000fe20000011604 */
[----:B--2---:R-:W-:Y:S01]  /*12a0*/  IMAD.HI.U32 R3, R20, R3, RZ ;  /* 0x0000000314037227 */ /* 0x004fe200078e00ff */
[----:B------:R-:W-:-:S04]  /*12b0*/  ISETP.NE.AND P0, PT, R2, 0x1, PT ;  /* 0x000000010200780c */ /* 0x000fc80003f05270 */
[----:B----4-:R-:W-:-:S04]  /*12c0*/  SHF.R.U32.HI R3, RZ, R6, R3 ;  /* 0x00000006ff037219 */ /* 0x010fc80000011603 */
[----:B------:R-:W-:Y:S02]  /*12d0*/  SEL R3, R20, R3, !P0 ;  /* 0x0000000314037207 */ /* 0x000fe40004000000 */
[----:B---3--:R-:W-:-:S04]  /*12e0*/  ISETP.NE.AND P1, PT, R8, 0x1, PT ;  /* 0x000000010800780c */ /* 0x008fc80003f25270 */
[----:B------:R-:W-:-:S05]  /*12f0*/  SEL R4, R21, R4, !P1 ;  /* 0x0000000415047207 */ /* 0x000fca0004800000 */
[----:B------:R-:W-:Y:S02]  /*1300*/  IMAD.IADD R5, R3, 0x1, -R4 ;  /* 0x0000000103057824 */ /* 0x000fe400078e0a04 */
[----:B------:R-:W-:Y:S02]  /*1310*/  IMAD.IADD R3, R4, 0x1, -R3 ;  /* 0x0000000104037824 */ /* 0x000fe400078e0a03 */
[----:B------:R-:W-:Y:S02]  /*1320*/  IMAD R21, R5, R8, R21 ;  /* 0x0000000805157224 */ /* 0x000fe400078e0215 */
[----:B------:R-:W-:-:S07]  /*1330*/  IMAD R20, R3, R2, R20 ;  /* 0x0000000203147224 */ /* 0x000fce00078e0214 */
.L_x_16:
[----:B------:R-:W-:Y:S01]  /*1340*/  BAR.SYNC.DEFER_BLOCKING 0x0 ;  /* 0x0000000000007b1d */ /* 0x000fe20000010000 */
[----:B------:R-:W-:Y:S01]  /*1350*/  UISETP.NE.AND UP1, UPT, UR8, 0x2, UPT ;  /* 0x000000020800788c */ /* 0x000fe2000bf25270 */
[----:B------:R-:W-:Y:S02]  /*1360*/  ISETP.NE.OR P5, PT, R0, 0x2, !P5 ;  /* 0x000000020000780c */ /* 0x000fe40006fa5670 */
[----:B------:R-:W-:-:S06]  /*1370*/  LOP3.LUT R2, R170, 0x1f, RZ, 0xc0, !PT ;  /* 0x0000001faa027812 */ /* 0x000fcc00078ec0ff */
[----:B------:R-:W-:Y:S05]  /*1380*/  BRA.U UP1, `(.L_x_17) ;  /* 0x0000001101847547 */ /* 0x000fea000b800000 */
[----:B------:R-:W1:Y:S01]  /*1390*/  LDCU UR13, c[0x0][0x38c] ;  /* 0x00007180ff0d77ac */ /* 0x000e620008000800 */
[----:B------:R-:W2:Y:S01]  /*13a0*/  LDC R9, c[0x0][0x370] ;  /* 0x0000dc00ff097b82 */ /* 0x000ea20000000800 */
[----:B------:R-:W-:Y:S01]  /*13b0*/  PLOP3.LUT P1, PT, PT, PT, UP2, 0x80, 0x8 ;  /* 0x000000000008781c */ /* 0x000fe20003f2f028 */
[----:B------:R-:W-:Y:S01]  /*13c0*/  HFMA2 R12, -RZ, RZ, 0, 0 ;  /* 0x00000000ff0c7431 */ /* 0x000fe200000001ff */
[----:B------:R-:W-:Y:S01]  /*13d0*/  ISETP.EQ.OR P4, PT, R2, RZ, P5 ;  /* 0x000000ff0200720c */ /* 0x000fe20002f82670 */
[----:B------:R-:W-:Y:S01]  /*13e0*/  IMAD.MOV.U32 R15, RZ, RZ, 0x1 ;  /* 0x00000001ff0f7424 */ /* 0x000fe200078e00ff */
[----:B------:R-:W-:Y:S01]  /*13f0*/  PLOP3.LUT P1, PT, P1, PT, PT, 0x8, 0x80 ;  /* 0x000000000080781c */ /* 0x000fe20000f2e170 */
[----:B------:R-:W-:Y:S01]  /*1400*/  IMAD.MOV.U32 R14, RZ, RZ, RZ ;  /* 0x000000ffff0e7224 */ /* 0x000fe200078e00ff */
[----:B------:R-:W-:Y:S01]  /*1410*/  MOV R8, 0x1 ;  /* 0x0000000100087802 */ /* 0x000fe20000000f00 */
[----:B------:R-:W4:Y:S01]  /*1420*/  LDC R0, c[0x0][0x374] ;  /* 0x0000dd00ff007b82 */ /* 0x000f220000000800 */
[----:B------:R-:W-:Y:S01]  /*1430*/  IMAD.MOV.U32 R10, RZ, RZ, RZ ;  /* 0x000000ffff0a7224 */ /* 0x000fe200078e00ff */
[----:B------:R-:W2:Y:S01]  /*1440*/  LDCU.64 UR22, c[0x0][0x348] ;  /* 0x00006900ff1677ac */ /* 0x000ea20008000a00 */
[----:B------:R-:W-:Y:S01]  /*1450*/  UMOV UR6, URZ ;  /* 0x000000ff00067c82 */ /* 0x000fe20008000000 */
[----:B-1----:R-:W-:-:S04]  /*1460*/  UIADD3 UR5, UPT, UPT, UR13, 0x1f, URZ ;  /* 0x0000001f0d057890 */ /* 0x002fc8000fffe0ff */
[----:B------:R-:W-:-:S04]  /*1470*/  USHF.R.S32.HI UR4, URZ, 0x1f, UR5 ;  /* 0x0000001fff047899 */ /* 0x000fc80008011405 */
[----:B------:R-:W-:-:S04]  /*1480*/  ULEA.HI UR4, UR4, UR5, URZ, 0x5 ;  /* 0x0000000504047291 */ /* 0x000fc8000f8f28ff */
[----:B------:R-:W-:Y:S02]  /*1490*/  USHF.R.S32.HI UR15, URZ, 0x5, UR4 ;  /* 0x00000005ff0f7899 */ /* 0x000fe40008011404 */
[----:B------:R-:W-:Y:S02]  /*14a0*/  UIADD3 UR4, UPT, UPT, UR13, -0x1, URZ ;  /* 0xffffffff0d047890 */ /* 0x000fe4000fffe0ff */
[----:B------:R-:W-:Y:S02]  /*14b0*/  UISETP.LT.U32.AND UP0, UPT, UR15, 0x5, UPT ;  /* 0x000000050f00788c */ /* 0x000fe4000bf01070 */
[----:B------:R-:W-:Y:S02]  /*14c0*/  UISETP.GE.U32.AND UP1, UPT, UR4, -0x3f, UPT ;  /* 0xffffffc10400788c */ /* 0x000fe4000bf26070 */
[----:B------:R-:W-:Y:S02]  /*14d0*/  USEL UR14, UR15, 0x5, UP0 ;  /* 0x000000050f0e7887 */ /* 0x000fe40008000000 */
[----:B------:R-:W-:-:S02]  /*14e0*/  UIADD3 UR13, UPT, UPT, UR13, 0x3e, URZ ;  /* 0x0000003e0d0d7890 */ /* 0x000fc4000fffe0ff */
[----:B------:R-:W-:Y:S02]  /*14f0*/  UIADD3 UR5, UPT, UPT, UR14, -0x1, URZ ;  /* 0xffffffff0e057890 */ /* 0x000fe4000fffe0ff */
[----:B------:R-:W-:-:S03]  /*1500*/  UIADD3 UR7, UPT, UPT, UR15, -UR14, URZ ;  /* 0x8000000e0f077290 */ /* 0x000fc6000fffe0ff */
[----:B------:R-:W-:-:S04]  /*1510*/  @UP1 UIADD3 UR5, UPT, UPT, UR14, URZ, URZ ;  /* 0x000000ff0e051290 */ /* 0x000fc8000fffe0ff */
[----:B--2---:R-:W-:-:S12]  /*1520*/  UIADD3 UR5, UPT, UPT, UR5, 0x1, URZ ;  /* 0x0000000105057890 */ /* 0x004fd8000fffe0ff */
.L_x_35:
[----:B------:R-:W-:Y:S01]  /*1530*/  UISETP.NE.AND UP0, UPT, UR37, URZ, UPT ;  /* 0x000000ff2500728c */ /* 0x000fe2000bf05270 */
[----:B------:R-:W1:Y:S08]  /*1540*/  S2UR UR37, SR_CgaCtaId ;  /* 0x00000000002579c3 */ /* 0x000e700000008800 */
[----:B------:R-:W-:Y:S05]  /*1550*/  BRA.U UP0, `(.L_x_18) ;  /* 0x0000000100347547 */ /* 0x000fea000b800000 */
[----:B------:R-:W2:Y:S01]  /*1560*/  S2R R2, SR_CgaCtaId ;  /* 0x0000000000027919 */ /* 0x000ea20000008800 */
[----:B------:R-:W-:-:S04]  /*1570*/  MOV R3, 0x400 ;  /* 0x0000040000037802 */ /* 0x000fc80000000f00 */
[----:B--2---:R-:W-:Y:S02]  /*1580*/  LEA R3, R2, R3, 0x18 ;  /* 0x0000000302037211 */ /* 0x004fe400078ec0ff */
[----:B------:R-:W-:-:S03]  /*1590*/  SHF.L.U32 R2, R8, 0x1f, RZ ;  /* 0x0000001f08027819 */ /* 0x000fc600000006ff */
[----:B------:R-:W-:-:S04]  /*15a0*/  IMAD R3, R10, 0x8, R3 ;  /* 0x000000080a037824 */ /* 0x000fc800078e0203 */
[----:B------:R-:W2:Y:S02]  /*15b0*/  SYNCS.PHASECHK.TRANS64.TRYWAIT P0, [R3+URZ+0xf0], R2 ;  /* 0x0000f002030075a7 */ /* 0x000ea400080011ff */
[----:B--2---:R-:W-:Y:S05]  /*15c0*/  @!P0 BRA `(.L_x_19) ;  /* 0x0000009400b48947 */ /* 0x004fea0003800000 */
.L_x_130:
[----:B------:R-:W-:Y:S01]  /*15d0*/  VIADD R10, R10, 0x1 ;  /* 0x000000010a0a7836 */ /* 0x000fe20000000000 */
[----:B------:R2:W-:Y:S04]  /*15e0*/  SYNCS.ARRIVE.TRANS64.A1T0 RZ, [R3+URZ+0xe0], RZ ;  /* 0x0000e0ff03ff79a7 */ /* 0x0005e800081000ff */
[----:B------:R-:W-:-:S04]  /*15f0*/  ISETP.NE.AND P0, PT, R10, 0x2, PT ;  /* 0x000000020a00780c */ /* 0x000fc80003f05270 */
[----:B------:R-:W-:Y:S02]  /*1600*/  SEL R10, R10, RZ, P0 ;  /* 0x000000ff0a0a7207 */ /* 0x000fe40000000000 */
[----:B--2---:R-:W-:-:S04]  /*1610*/  SEL R3, RZ, 0x1, P0 ;  /* 0x00000001ff037807 */ /* 0x004fc80000000000 */
[----:B------:R-:W-:-:S07]  /*1620*/  LOP3.LUT R8, R8, R3, RZ, 0x3c, !PT ;  /* 0x0000000308087212 */ /* 0x000fce00078e3cff */
.L_x_18:
[----:B------:R-:W-:Y:S01]  /*1630*/  UMOV UR4, 0x400 ;  /* 0x0000040000047882 */ /* 0x000fe20000000000 */
[----:B------:R-:W-:Y:S01]  /*1640*/  SHF.L.U32 R2, R15, 0x1f, RZ ;  /* 0x0000001f0f027819 */ /* 0x000fe200000006ff */
[----:B-1----:R-:W-:Y:S01]  /*1650*/  ULEA UR4, UR37, UR4, 0x18 ;  /* 0x0000000425047291 */ /* 0x002fe2000f8ec0ff */
[----:B------:R-:W-:Y:S01]  /*1660*/  R2UR UR35, R21 ;  /* 0x00000000152372ca */ /* 0x000fe200000e0000 */
[----:B------:R-:W-:Y:S01]  /*1670*/  UISETP.GE.U32.AND UP0, UPT, UR13, 0x3f, UPT ;  /* 0x0000003f0d00788c */ /* 0x000fe2000bf06070 */
[----:B------:R-:W-:Y:S01]  /*1680*/  R2UR UR11, R20 ;  /* 0x00000000140b72ca */ /* 0x000fe200000e0000 */
[----:B------:R-:W-:Y:S01]  /*1690*/  ULEA UR8, UR6, UR4, 0x3 ;  /* 0x0000000406087291 */ /* 0x000fe2000f8e18ff */
[----:B------:R-:W-:-:S08]  /*16a0*/  UMOV UR24, URZ ;  /* 0x000000ff00187c82 */ /* 0x000fd00008000000 */
[----:B------:R1:W2:Y:S01]  /*16b0*/  SYNCS.PHASECHK.TRANS64.TRYWAIT P0, [UR8+0x28], R2 ;  /* 0x00002802ff0075a7 */ /* 0x0002a20008001108 */
[----:B------:R-:W-:Y:S02]  /*16c0*/  USHF.L.U32 UR35, UR35, 0x7, URZ ;  /* 0x0000000723237899 */ /* 0x000fe400080006ff */
[----:B------:R-:W-:Y:S01]  /*16d0*/  USHF.L.U32 UR11, UR11, 0x8, URZ ;  /* 0x000000080b0b7899 */ /* 0x000fe200080006ff */
[----:B------:R-:W-:Y:S11]  /*16e0*/  BRA.U !UP0, `(.L_x_20) ;  /* 0x0000000108a87547 */ /* 0x000ff6000b800000 */
[----:B------:R-:W-:Y:S01]  /*16f0*/  UMOV UR16, URZ ;  /* 0x000000ff00107c82 */ /* 0x000fe20008000000 */
[----:B------:R-:W-:-:S05]  /*1700*/  UMOV UR17, UR6 ;  /* 0x0000000600117c82 */ /* 0x000fca0008000000 */
.L_x_25:
[----:B-1----:R-:W-:Y:S01]  /*1710*/  ULEA UR33, UR17, UR4, 0x3 ;  /* 0x0000000411217291 */ /* 0x002fe2000f8e18ff */
[----:B--2---:R-:W-:Y:S01]  /*1720*/  @!P5 MOV R3, 0x6000 ;  /* 0x000060000003d802 */ /* 0x004fe20000000f00 */
[----:B--2---:R-:W-:Y:S10]  /*1730*/  @P0 BRA `(.L_x_21) ;  /* 0x00000000000c0947 */ /* 0x004ff40003800000 */
[----:B------:R-:W-:-:S04]  /*1740*/  SHF.L.U32 R5, R15, 0x1f, RZ ;  /* 0x0000001f0f057819 */ /* 0x000fc800000006ff */
[----:B------:R-:W2:Y:S02]  /*1750*/  SYNCS.PHASECHK.TRANS64.TRYWAIT P0, [UR33+0x28], R5 ;  /* 0x00002805ff0075a7 */ /* 0x000ea40008001121 */
[----:B--2---:R-:W-:Y:S05]  /*1760*/  @!P0 BRA `(.L_x_22) ;  /* 0x0000009400608947 */ /* 0x004fea0003800000 */
.L_x_21:
[----:B------:R2:W-:Y:S01]  /*1770*/  @!P5 SYNCS.ARRIVE.TRANS64 RZ, [UR33], R3 ;  /* 0x00000003ffffd9a7 */ /* 0x0005e20008000021 */
[----:B------:R-:W-:Y:S04]  /*1780*/  BSSY.RECONVERGENT B0, `(.L_x_23) ;  /* 0x0000003000007945 */ /* 0x000fe80003800200 */
[----:B------:R-:W-:Y:S05]  /*1790*/  @P4 BRA `(.L_x_24) ;  /* 0x0000000000044947 */ /* 0x000fea0003800000 */
[----:B------:R-:W-:Y:S05]  /*17a0*/  BPT.TRAP 0x1 ;  /* 0x000000040000795c */ /* 0x000fea0000300000 */
.L_x_24:
[----:B------:R-:W-:Y:S05]  /*17b0*/  BSYNC.RECONVERGENT B0 ;  /* 0x0000000000007941 */ /* 0x000fea0003800200 */
.L_x_23:
[----:B------:R-:W-:Y:S02]  /*17c0*/  UIADD3 UR6, UPT, UPT, UR17, 0x1, URZ ;  /* 0x0000000111067890 */ /* 0x000fe4000fffe0ff */
[----:B------:R-:W-:Y:S02]  /*17d0*/  ULEA UR32, UR17, UR4, 0xd ;  /* 0x0000000411207291 */ /* 0x000fe4000f8e68ff */
[----:B------:R-:W-:Y:S02]  /*17e0*/  UISETP.NE.AND UP0, UPT, UR6, 0x5, UPT ;  /* 0x000000050600788c */ /* 0x000fe4000bf05270 */
[----:B------:R-:W-:Y:S02]  /*17f0*/  UIADD3 UR26, UP1, UPT, UR22, 0x80, URZ ;  /* 0x00000080161a7890 */ /* 0x000fe4000ff3e0ff */
[----:B------:R-:W-:Y:S02]  /*1800*/  USEL UR9, URZ, 0x1, UP0 ;  /* 0x00000001ff097887 */ /* 0x000fe40008000000 */
[----:B------:R-:W-:-:S02]  /*1810*/  USEL UR6, UR6, URZ, UP0 ;  /* 0x000000ff06067287 */ /* 0x000fc40008000000 */
[----:B------:R-:W-:Y:S02]  /*1820*/  UIADD3 UR20, UP0, UPT, UR22, 0x180, URZ ;  /* 0x0000018016147890 */ /* 0x000fe4000ff1e0ff */
[----:B------:R-:W-:Y:S01]  /*1830*/  ULEA UR8, UR6, UR4, 0x3 ;  /* 0x0000000406087291 */ /* 0x000fe2000f8e18ff */
[----:B------:R-:W-:Y:S01]  /*1840*/  LOP3.LUT R15, R15, UR9, RZ, 0x3c, !PT ;  /* 0x000000090f0f7c12 */ /* 0x000fe2000f8e3cff */
[----:B------:R-:W-:Y:S02]  /*1850*/  USHF.L.U32 UR34, UR16, 0x5, URZ ;  /* 0x0000000510227899 */ /* 0x000fe400080006ff */
[----:B------:R-:W-:Y:S01]  /*1860*/  UIADD3.X UR27, UPT, UPT, URZ, UR23, URZ, UP1, !UPT ;  /* 0x00000017ff1b7290 */ /* 0x000fe20008ffe4ff */
[----:B-1----:R-:W-:Y:S01]  /*1870*/  SHF.L.U32 R2, R15, 0x1f, RZ ;  /* 0x0000001f0f027819 */ /* 0x002fe200000006ff */
[----:B------:R-:W-:Y:S02]  /*1880*/  UIADD3 UR32, UPT, UPT, UR32, 0x10800, URZ ;  /* 0x0001080020207890 */ /* 0x000fe4000fffe0ff */
[----:B------:R-:W-:Y:S01]  /*1890*/  UIADD3.X UR21, UPT, UPT, URZ, UR23, URZ, UP0, !UPT ;  /* 0x00000017ff157290 */ /* 0x000fe200087fe4ff */
[----:B------:R1:W1:Y:S01]  /*18a0*/  SYNCS.PHASECHK.TRANS64.TRYWAIT P0, [UR8+0x28], R2 ;  /* 0x00002802ff0075a7 */ /* 0x0002620008001108 */
[----:B------:R-:W-:Y:S01]  /*18b0*/  ULEA UR8, UR17, UR4, 0xe ;  /* 0x0000000411087291 */ /* 0x000fe2000f8e70ff */
[----:B------:R-:W-:Y:S01]  /*18c0*/  UMOV UR18, 0x0 ;  /* 0x0000000000127882 */ /* 0x000fe20000000000 */
[----:B------:R-:W-:-:S02]  /*18d0*/  UMOV UR19, 0x10000000 ;  /* 0x1000000000137882 */ /* 0x000fc40000000000 */
[----:B------:R-:W-:Y:S01]  /*18e0*/  UIADD3 UR8, UPT, UPT, UR8, 0x1a800, URZ ;  /* 0x0001a80008087890 */ /* 0x000fe2000fffe0ff */
[----:B------:R1:W-:Y:S01]  /*18f0*/  UTMALDG.3D [UR32], [UR26], desc[UR18] ;  /* 0x000012201a0075b4 */ /* 0x0003e20008011000 */
[----:B------:R-:W-:Y:S01]  /*1900*/  UMOV UR12, UR36 ;  /* 0x00000024000c7c82 */ /* 0x000fe20008000000 */
[----:B------:R-:W-:Y:S01]  /*1910*/  UMOV UR9, UR33 ;  /* 0x0000002100097c82 */ /* 0x000fe20008000000 */
[----:B------:R-:W-:Y:S01]  /*1920*/  UMOV UR10, UR34 ;  /* 0x00000022000a7c82 */ /* 0x000fe20008000000 */
[----:B------:R-:W-:Y:S01]  /*1930*/  UIADD3 UR16, UPT, UPT, UR16, 0x1, URZ ;  /* 0x0000000110107890 */ /* 0x000fe2000fffe0ff */
[----:B------:R-:W-:Y:S01]  /*1940*/  UMOV UR24, UR5 ;  /* 0x0000000500187c82 */ /* 0x000fe20008000000 */
[----:B------:R-:W-:Y:S02]  /*1950*/  UMOV UR17, UR6 ;  /* 0x0000000600117c82 */ /* 0x000fe40008000000 */
[----:B------:R1:W-:Y:S01]  /*1960*/  UTMALDG.3D [UR8], [UR20], desc[UR18] ;  /* 0x00001208140075b4 */ /* 0x0003e20008011000 */
[----:B------:R-:W-:-:S09]  /*1970*/  UISETP.NE.AND UP0, UPT, UR16, UR5, UPT ;  /* 0x000000051000728c */ /* 0x000fd2000bf05270 */
[----:B------:R-:W-:Y:S05]  /*1980*/  BRA.U UP0, `(.L_x_25) ;  /* 0xfffffffd00607547 */ /* 0x000fea000b83ffff */
.L_x_20:
[----:B-1----:R-:W-:Y:S01]  /*1990*/  ULEA UR8, UR6, UR4, 0x3 ;  /* 0x0000000406087291 */ /* 0x002fe2000f8e18ff */
[----:B------:R-:W-:Y:S01]  /*19a0*/  SHF.L.U32 R2, R15, 0x1f, RZ ;  /* 0x0000001f0f027819 */ /* 0x000fe200000006ff */
[----:B------:R-:W-:Y:S01]  /*19b0*/  @!P1 SYNCS.ARRIVE.TRANS64.A1T0 RZ, [UR4+0x98], RZ ;  /* 0x000098ffffff99a7 */ /* 0x000fe20008100004 */
[----:B------:R-:W-:-:S06]  /*19c0*/  UISETP.GT.AND UP0, UPT, UR15, UR14, UPT ;  /* 0x0000000e0f00728c */ /* 0x000fcc000bf04270 */
[----:B--2---:R1:W2:Y:S03]  /*19d0*/  SYNCS.PHASECHK.TRANS64.TRYWAIT P0, [UR8+0x28], R2 ;  /* 0x00002802ff0075a7 */ /* 0x0042a60008001108 */
[----:B------:R-:W-:Y:S05]  /*19e0*/  BRA.U !UP0, `(.L_x_26) ;  /* 0x0000000108ac7547 */ /* 0x000fea000b800000 */
[----:B------:R-:W-:Y:S01]  /*19f0*/  UIADD3 UR21, UPT, UPT, UR7, UR24, URZ ;  /* 0x0000001807157290 */ /* 0x000fe2000fffe0ff */
[----:B------:R-:W-:-:S11]  /*1a00*/  UMOV UR25, UR6 ;  /* 0x0000000600197c82 */ /* 0x000fd60008000000 */
.L_x_31:
[----:B-1----:R-:W-:Y:S01]  /*1a10*/  ULEA UR17, UR25, UR4, 0x3 ;  /* 0x0000000419117291 */ /* 0x002fe2000f8e18ff */
[----:B--2---:R-:W-:Y:S01]  /*1a20*/  @!P5 MOV R3, 0x6000 ;  /* 0x000060000003d802 */ /* 0x004fe20000000f00 */
[----:B--2---:R-:W-:Y:S10]  /*1a30*/  @P0 BRA `(.L_x_27) ;  /* 0x00000000000c0947 */ /* 0x004ff40003800000 */
[----:B------:R-:W-:-:S04]  /*1a40*/  SHF.L.U32 R5, R15, 0x1f, RZ ;  /* 0x0000001f0f057819 */ /* 0x000fc800000006ff */
[----:B------:R-:W2:Y:S02]  /*1a50*/  SYNCS.PHASECHK.TRANS64.TRYWAIT P0, [UR17+0x28], R5 ;  /* 0x00002805ff0075a7 */ /* 0x000ea40008001111 */
[----:B--2---:R-:W-:Y:S05]  /*1a60*/  @!P0 BRA `(.L_x_28) ;  /* 0x0000009000b88947 */ /* 0x004fea0003800000 */
.L_x_27:
[----:B------:R2:W-:Y:S01]  /*1a70*/  @!P5 SYNCS.ARRIVE.TRANS64 RZ, [UR17], R3 ;  /* 0x00000003ffffd9a7 */ /* 0x0005e20008000011 */
[----:B------:R-:W-:Y:S04]  /*1a80*/  BSSY.RECONVERGENT B0, `(.L_x_29) ;  /* 0x0000003000007945 */ /* 0x000fe80003800200 */
[----:B------:R-:W-:Y:S05]  /*1a90*/  @P4 BRA `(.L_x_30) ;  /* 0x0000000000044947 */ /* 0x000fea0003800000 */
[----:B------:R-:W-:Y:S05]  /*1aa0*/  BPT.TRAP 0x1 ;  /* 0x000000040000795c */ /* 0x000fea0000300000 */
.L_x_30:
[----:B------:R-:W-:Y:S05]  /*1ab0*/  BSYNC.RECONVERGENT B0 ;  /* 0x0000000000007941 */ /* 0x000fea0003800200 */
.L_x_29:
        /* <DEDUP_REMOVED lines=10> */
[----:B------:R-:W-:Y:S01]  /*1b60*/  UIADD3 UR16, UPT, UPT, UR16, 0x10800, URZ ;  /* 0x0001080010107890 */ /* 0x000fe2000fffe0ff */
[----:B-1----:R-:W-:Y:S01]  /*1b70*/  SHF.L.U32 R2, R15, 0x1f, RZ ;  /* 0x0000001f0f027819 */ /* 0x002fe200000006ff */
[----:B------:R-:W-:Y:S02]  /*1b80*/  UIADD3.X UR31, UPT, UPT, URZ, UR23, URZ, UP1, !UPT ;  /* 0x00000017ff1f7290 */ /* 0x000fe40008ffe4ff */
[----:B------:R-:W-:Y:S01]  /*1b90*/  UIADD3.X UR29, UPT, UPT, URZ, UR23, URZ, UP0, !UPT ;  /* 0x00000017ff1d7290 */ /* 0x000fe200087fe4ff */
[----:B------:R1:W1:Y:S01]  /*1ba0*/  SYNCS.PHASECHK.TRANS64.TRYWAIT P0, [UR8+0x28], R2 ;  /* 0x00002802ff0075a7 */ /* 0x0002620008001108 */
[----:B------:R-:W-:Y:S01]  /*1bb0*/  ULEA UR8, UR25, UR4, 0xe ;  /* 0x0000000419087291 */ /* 0x000fe2000f8e70ff */
[----:B------:R-:W-:Y:S01]  /*1bc0*/  UMOV UR26, 0x0 ;  /* 0x00000000001a7882 */ /* 0x000fe20000000000 */
[----:B------:R-:W-:-:S02]  /*1bd0*/  UMOV UR27, 0x10000000 ;  /* 0x10000000001b7882 */ /* 0x000fc40000000000 */
[----:B------:R-:W-:Y:S01]  /*1be0*/  UIADD3 UR8, UPT, UPT, UR8, 0x1a800, URZ ;  /* 0x0001a80008087890 */ /* 0x000fe2000fffe0ff */
[----:B------:R-:W-:Y:S01]  /*1bf0*/  UMOV UR19, UR35 ;  /* 0x0000002300137c82 */ /* 0x000fe20008000000 */
[----:B------:R-:W-:Y:S01]  /*1c00*/  UMOV UR20, UR36 ;  /* 0x0000002400147c82 */ /* 0x000fe20008000000 */
[----:B------:R-:W-:Y:S01]  /*1c10*/  UMOV UR12, UR36 ;  /* 0x00000024000c7c82 */ /* 0x000fe20008000000 */
[----:B------:R-:W-:Y:S01]  /*1c20*/  UMOV UR9, UR17 ;  /* 0x0000001100097c82 */ /* 0x000fe20008000000 */
[----:B------:R-:W-:Y:S01]  /*1c30*/  UMOV UR10, UR18 ;  /* 0x00000012000a7c82 */ /* 0x000fe20008000000 */
[----:B------:R1:W-:Y:S01]  /*1c40*/  UTMALDG.3D [UR16], [UR30], desc[UR26] ;  /* 0x00001a101e0075b4 */ /* 0x0003e20008011000 */
[----:B------:R-:W-:Y:S01]  /*1c50*/  UIADD3 UR24, UPT, UPT, UR24, 0x1, URZ ;  /* 0x0000000118187890 */ /* 0x000fe2000fffe0ff */
[----:B------:R-:W-:-:S03]  /*1c60*/  UMOV UR25, UR6 ;  /* 0x0000000600197c82 */ /* 0x000fc60008000000 */
[----:B------:R-:W-:Y:S01]  /*1c70*/  UISETP.NE.AND UP0, UPT, UR24, UR21, UPT ;  /* 0x000000151800728c */ /* 0x000fe2000bf05270 */
[----:B------:R1:W-:Y:S08]  /*1c80*/  UTMALDG.3D [UR8], [UR28], desc[UR26] ;  /* 0x00001a081c0075b4 */ /* 0x0003f00008011000 */
[----:B------:R-:W-:Y:S05]  /*1c90*/  BRA.U UP0, `(.L_x_31) ;  /* 0xfffffffd005c7547 */ /* 0x000fea000b83ffff */
.L_x_26:
[----:B-1----:R-:W-:Y:S01]  /*1ca0*/  LEA R2, R14, UR4, 0x3 ;  /* 0x000000040e027c11 */ /* 0x002fe2000f8e18ff */
[----:B------:R-:W-:Y:S01]  /*1cb0*/  NOP ;  /* 0x0000000000007918 */ /* 0x000fe20000000000 */
[----:B--2---:R-:W-:Y:S02]  /*1cc0*/  SHF.L.U32 R3, R12, 0x1f, RZ ;  /* 0x0000001f0c037819 */ /* 0x004fe400000006ff */
[----:B------:R-:W-:Y:S02]  /*1cd0*/  LEA R4, R14, UR4, 0x4 ;  /* 0x000000040e047c11 */ /* 0x000fe4000f8e20ff */
[----:B------:R-:W1:Y:S02]  /*1ce0*/  SYNCS.PHASECHK.TRANS64.TRYWAIT P0, [R2+URZ+0xa0], R3 ;  /* 0x0000a003020075a7 */ /* 0x000e6400080011ff */
[----:B-1----:R-:W-:Y:S05]  /*1cf0*/  @!P0 BRA `(.L_x_32) ;  /* 0x00000090002c8947 */ /* 0x002fea0003800000 */
.L_x_133:
[----:B------:R-:W2:Y:S01]  /*1d00*/  LDS.128 R4, [R4+0x110] ;  /* 0x0001100004047984 */ /* 0x000ea20000000c00 */
[----:B---3--:R-:W-:Y:S01]  /*1d10*/  ISETP.GE.AND P0, PT, R72, 0x1, PT ;  /* 0x000000014800780c */ /* 0x008fe20003f06270 */
[----:B-1----:R-:W-:Y:S01]  /*1d20*/  VIADD R2, R2, 0xb0 ;  /* 0x000000b002027836 */ /* 0x002fe20000000000 */
[----:B------:R-:W-:Y:S01]  /*1d30*/  @!PT LDS RZ, [RZ] ;  /* 0x00000000fffff984 */ /* 0x000fe20000000800 */
[----:B------:R-:W-:Y:S01]  /*1d40*/  @!PT LDS RZ, [RZ] ;  /* 0x00000000fffff984 */ /* 0x000fe20000000800 */
[----:B------:R-:W-:Y:S01]  /*1d50*/  @!PT LDS RZ, [RZ] ;  /* 0x00000000fffff984 */ /* 0x000fe20000000800 */
[----:B------:R-:W-:Y:S01]  /*1d60*/  @!PT LDS RZ, [RZ] ;  /* 0x00000000fffff984 */ /* 0x000fe20000000800 */
[----:B------:R1:W-:Y:S06]  /*1d70*/  MEMBAR.ALL.CTA ;  /* 0x0000000000007992 */ /* 0x0003ec0000008000 */
[----:B-1----:R-:W1:Y:S01]  /*1d80*/  FENCE.VIEW.ASYNC.S ;  /* 0x00000000000073c6 */ /* 0x002e620000000000 */
[----:B------:R-:W-:-:S04]  /*1d90*/  PRMT R2, RZ, 0x654, R2 ;  /* 0x00000654ff027816 */ /* 0x000fc80000000002 */
[----:B-1----:R1:W-:Y:S01]  /*1da0*/  SYNCS.ARRIVE.TRANS64.RED.A1T0 RZ, [R2+URZ], RZ ;  /* 0x000000ff02ff79a7 */ /* 0x0023e200081004ff */
[----:B--2---:R-:W-:-:S13]  /*1db0*/  LOP3.LUT P2, RZ, R6, 0x1, RZ, 0xc0, !PT ;  /* 0x0000000106ff7812 */ /* 0x004fda000784c0ff */
[----:B------:R-:W-:Y:S01]  /*1dc0*/  @P2 SHF.R.U32.HI R3, RZ, 0x10, R5 ;  /* 0x00000010ff032819 */ /* 0x000fe20000011605 */
[----:B------:R-:W-:Y:S01]  /*1dd0*/  VOTEU.ANY UP0, P2 ;  /* 0x0000000000ff7886 */ /* 0x000fe20001000100 */
[----:B------:R-:W-:Y:S02]  /*1de0*/  @P2 MOV R13, R4 ;  /* 0x00000004000d2202 */ /* 0x000fe40000000f00 */
[----:B------:R-:W-:Y:S02]  /*1df0*/  @P2 R2UR.BROADCAST UR8, R3 ;  /* 0x00000000030822ca */ /* 0x000fe400008e0000 */
[----:B------:R-:W-:-:S11]  /*1e00*/  @P2 LOP3.LUT R11, R5, 0xffff, RZ, 0xc0, !PT ;  /* 0x0000ffff050b2812 */ /* 0x000fd600078ec0ff */
[----:B------:R-:W-:Y:S01]  /*1e10*/  @UP0 UMOV UR36, UR8 ;  /* 0x0000000800240c82 */ /* 0x000fe20008000000 */
[----:B-1----:R-:W-:Y:S05]  /*1e20*/  @!P0 BRA `(.L_x_33) ;  /* 0x0000000000b88947 */ /* 0x002fea0003800000 */
[----:B------:R-:W4:Y:S01]  /*1e30*/  LDC.64 R4, c[0x0][0xb18] ;  /* 0x0002c600ff047b82 */ /* 0x000f220000000a00 */
[----:B------:R-:W-:-:S07]  /*1e40*/  ISETP.NE.AND P3, PT, R72, 0x1, PT ;  /* 0x000000014800780c */ /* 0x000fce0003f65270 */
[----:B------:R-:W1:Y:S08]  /*1e50*/  LDC.64 R6, c[0x0][0xb10] ;  /* 0x0002c400ff067b82 */ /* 0x000e700000000a00 */
[----:B------:R-:W2:Y:S08]  /*1e60*/  LDC R16, c[0x0][0xb20] ;  /* 0x0002c800ff107b82 */ /* 0x000eb00000000800 */
[----:B------:R-:W3:Y:S01]  /*1e70*/  LDC R18, c[0x0][0xb0c] ;  /* 0x0002c300ff127b82 */ /* 0x000ee20000000800 */
[----:B----4-:R-:W-:Y:S01]  /*1e80*/  IMAD.HI.U32 R17, R0, R5, RZ ;  /* 0x0000000500117227 */ /* 0x010fe200078e00ff */
[----:B------:R-:W-:-:S03]  /*1e90*/  ISETP.NE.AND P0, PT, R4, 0x1, PT ;  /* 0x000000010400780c */ /* 0x000fc60003f05270 */
[----:B------:R-:W-:-:S03]  /*1ea0*/  IMAD.HI.U32 R5, R11, R5, RZ ;  /* 0x000000050b057227 */ /* 0x000fc600078e00ff */
[----:B------:R-:W4:Y:S01]  /*1eb0*/  LDC.64 R2, c[0x0][0xb28] ;  /* 0x0002ca00ff027b82 */ /* 0x000f220000000a00 */
[----:B-1----:R-:W-:-:S04]  /*1ec0*/  IMAD.HI.U32 R20, R9, R6, RZ ;  /* 0x0000000609147227 */ /* 0x002fc800078e00ff */
[----:B------:R-:W-:Y:S01]  /*1ed0*/  IMAD.HI.U32 R22, R13, R6, RZ ;  /* 0x000000060d167227 */ /* 0x000fe200078e00ff */
[----:B------:R-:W-:Y:S02]  /*1ee0*/  SHF.R.U32.HI R20, RZ, R7, R20 ;  /* 0x00000007ff147219 */ /* 0x000fe40000011614 */
[-C--:B--2---:R-:W-:Y:S02]  /*1ef0*/  SHF.R.U32.HI R17, RZ, R16.reuse, R17 ;  /* 0x00000010ff117219 */ /* 0x084fe40000011611 */
[----:B------:R-:W-:Y:S02]  /*1f00*/  SHF.R.U32.HI R16, RZ, R16, R5 ;  /* 0x00000010ff107219 */ /* 0x000fe40000011605 */
[----:B------:R-:W-:Y:S02]  /*1f10*/  SEL R17, R0, R17, !P0 ;  /* 0x0000001100117207 */ /* 0x000fe40004000000 */
[----:B------:R-:W-:Y:S02]  /*1f20*/  SHF.R.U32.HI R22, RZ, R7, R22 ;  /* 0x00000007ff167219 */ /* 0x000fe40000011616 */
[----:B---3--:R-:W-:-:S02]  /*1f30*/  ISETP.NE.AND P1, PT, R18, 0x1, PT ;  /* 0x000000011200780c */ /* 0x008fc40003f25270 */
[----:B------:R-:W-:Y:S02]  /*1f40*/  SEL R5, R11, R16, !P0 ;  /* 0x000000100b057207 */ /* 0x000fe40004000000 */
[----:B------:R-:W-:Y:S02]  /*1f50*/  SEL R19, R9, R20, !P1 ;  /* 0x0000001409137207 */ /* 0x000fe40004800000 */
[----:B------:R-:W-:Y:S01]  /*1f60*/  SEL R7, R13, R22, !P1 ;  /* 0x000000160d077207 */ /* 0x000fe20004800000 */
[----:B----4-:R-:W-:-:S04]  /*1f70*/  IMAD.HI.U32 R20, R17, R2, RZ ;  /* 0x0000000211147227 */ /* 0x010fc800078e00ff */
[----:B------:R-:W-:Y:S01]  /*1f80*/  IMAD.HI.U32 R6, R19, R2, RZ ;  /* 0x0000000213067227 */ /* 0x000fe200078e00ff */
[----:B------:R-:W-:-:S04]  /*1f90*/  @P3 SHF.R.U32.HI R17, RZ, R3, R20 ;  /* 0x00000003ff113219 */ /* 0x000fc80000011614 */
        /* <DEDUP_REMOVED lines=8> */
[----:B------:R-:W-:-:S04]  /*2020*/  @!P0 IMAD.HI.U32 R16, R7, R2, RZ ;  /* 0x0000000207108227 */ /* 0x000fc800078e00ff */
[----:B------:R-:W-:Y:S01]  /*2030*/  IMAD.MOV R2, RZ, RZ, -R6 ;  /* 0x000000ffff027224 */ /* 0x000fe200078e0a06 */
[----:B------:R-:W-:-:S03]  /*2040*/  @!P0 SHF.R.U32.HI R16, RZ, R3, R16 ;  /* 0x00000003ff108219 */ /* 0x000fc60000011610 */
[----:B------:R-:W-:Y:S01]  /*2050*/  IMAD R2, R72, R2, R5 ;  /* 0x0000000248027224 */ /* 0x000fe200078e0205 */
[----:B------:R-:W-:Y:S02]  /*2060*/  @!P0 SEL R3, R7, R16, !P3 ;  /* 0x0000001007038207 */ /* 0x000fe40005800000 */
[----:B------:R-:W-:-:S03]  /*2070*/  IADD3 R16, PT, PT, -R5, RZ, RZ ;  /* 0x000000ff05107210 */ /* 0x000fc60007ffe1ff */
[--C-:B------:R-:W-:Y:S02]  /*2080*/  @!P0 IMAD.IADD R6, R6, 0x1, -R3.reuse ;  /* 0x0000000106068824 */ /* 0x100fe400078e0a03 */
[----:B------:R-:W-:Y:S01]  /*2090*/  @!P0 IMAD R3, R2, R19, R3 ;  /* 0x0000001302038224 */ /* 0x000fe200078e0203 */
[----:B------:R-:W-:Y:S01]  /*20a0*/  IADD3 R2, PT, PT, -R7, RZ, RZ ;  /* 0x000000ff07027210 */ /* 0x000fe20007ffe1ff */
[----:B------:R-:W-:Y:S02]  /*20b0*/  @!P0 IMAD R5, R72, R6, R7 ;  /* 0x0000000648058224 */ /* 0x000fe400078e0207 */
[----:B------:R-:W-:Y:S02]  /*20c0*/  IMAD R11, R4, R16, R11 ;  /* 0x00000010040b7224 */ /* 0x000fe400078e020b */
[----:B------:R-:W-:Y:S02]  /*20d0*/  @!P0 IMAD.MOV.U32 R7, RZ, RZ, R3 ;  /* 0x000000ffff078224 */ /* 0x000fe400078e0003 */
[----:B------:R-:W-:-:S02]  /*20e0*/  IMAD R2, R18, R2, R13 ;  /* 0x0000000212027224 */ /* 0x000fc400078e020d */
[----:B------:R-:W-:Y:S02]  /*20f0*/  IMAD R11, R5, R4, R11 ;  /* 0x00000004050b7224 */ /* 0x000fe400078e020b */
[----:B------:R-:W-:Y:S02]  /*2100*/  IMAD R13, R7, R18, R2 ;  /* 0x00000012070d7224 */ /* 0x000fe400078e0202 */
.L_x_33:
[----:B------:R-:W1:Y:S02]  /*2110*/  LDCU UR8, c[0x0][0xb30] ;  /* 0x00016600ff0877ac */ /* 0x000e640008000800 */
[----:B-1----:R-:W-:-:S09]  /*2120*/  UISETP.NE.AND UP0, UPT, UR8, 0x1, UPT ;  /* 0x000000010800788c */ /* 0x002fd2000bf05270 */
[----:B------:R-:W-:Y:S05]  /*2130*/  BRA.U UP0, `(.L_x_34) ;  /* 0x0000000100407547 */ /* 0x000fea000b800000 */
[----:B------:R-:W1:Y:S08]  /*2140*/  LDC.64 R4, c[0x0][0xb10] ;  /* 0x0002c400ff047b82 */ /* 0x000e700000000a00 */
[----:B------:R-:W2:Y:S08]  /*2150*/  LDC.64 R2, c[0x0][0xb18] ;  /* 0x0002c600ff027b82 */ /* 0x000eb00000000a00 */
[----:B------:R-:W3:Y:S08]  /*2160*/  LDC R6, c[0x0][0xb20] ;  /* 0x0002c800ff067b82 */ /* 0x000ef00000000800 */
[----:B------:R-:W4:Y:S01]  /*2170*/  LDC R16, c[0x0][0xb0c] ;  /* 0x0002c300ff107b82 */ /* 0x000f220000000800 */
[----:B-1----:R-:W-:-:S05]  /*2180*/  IMAD.HI.U32 R4, R13, R4, RZ ;  /* 0x000000040d047227 */ /* 0x002fca00078e00ff */
[----:B------:R-:W-:Y:S01]  /*2190*/  SHF.R.U32.HI R4, RZ, R5, R4 ;  /* 0x00000005ff047219 */ /* 0x000fe20000011604 */
[----:B--2---:R-:W-:Y:S01]  /*21a0*/  IMAD.HI.U32 R3, R11, R3, RZ ;  /* 0x000000030b037227 */ /* 0x004fe200078e00ff */
[----:B------:R-:W-:-:S04]  /*21b0*/  ISETP.NE.AND P0, PT, R2, 0x1, PT ;  /* 0x000000010200780c */ /* 0x000fc80003f05270 */
[----:B---3--:R-:W-:-:S04]  /*21c0*/  SHF.R.U32.HI R6, RZ, R6, R3 ;  /* 0x00000006ff067219 */ /* 0x008fc80000011603 */
[----:B------:R-:W-:Y:S02]  /*21d0*/  SEL R3, R11, R6, !P0 ;  /* 0x000000060b037207 */ /* 0x000fe40004000000 */
[----:B----4-:R-:W-:-:S04]  /*21e0*/  ISETP.NE.AND P1, PT, R16, 0x1, PT ;  /* 0x000000011000780c */ /* 0x010fc80003f25270 */
[----:B------:R-:W-:-:S05]  /*21f0*/  SEL R4, R13, R4, !P1 ;  /* 0x000000040d047207 */ /* 0x000fca0004800000 */
[----:B------:R-:W-:Y:S02]  /*2200*/  IMAD.IADD R5, R3, 0x1, -R4 ;  /* 0x0000000103057824 */ /* 0x000fe400078e0a04 */
[----:B------:R-:W-:Y:S02]  /*2210*/  IMAD.IADD R3, R4, 0x1, -R3 ;  /* 0x0000000104037824 */ /* 0x000fe400078e0a03 */
[----:B------:R-:W-:Y:S02]  /*2220*/  IMAD R13, R5, R16, R13 ;  /* 0x00000010050d7224 */ /* 0x000fe400078e020d */
[----:B------:R-:W-:-:S07]  /*2230*/  IMAD R11, R3, R2, R11 ;  /* 0x00000002030b7224 */ /* 0x000fce00078e020b */
.L_x_34:
[----:B------:R-:W-:Y:S01]  /*2240*/  VIADD R14, R14, 0x1 ;  /* 0x000000010e0e7836 */ /* 0x000fe20000000000 */
[----:B------:R-:W-:Y:S01]  /*2250*/  PLOP3.LUT P1, PT, PT, PT, PT, 0x80, 0x8 ;  /* 0x000000000008781c */ /* 0x000fe20003f2f070 */
[----:B------:R-:W-:Y:S02]  /*2260*/  IMAD.IADD R21, R13, 0x1, R156 ;  /* 0x000000010d157824 */ /* 0x000fe400078e029c */
[----:B------:R-:W-:Y:S01]  /*2270*/  IMAD.IADD R20, R11, 0x1, R154 ;  /* 0x000000010b147824 */ /* 0x000fe200078e029a */
[----:B------:R-:W-:-:S04]  /*2280*/  ISETP.NE.AND P0, PT, R14, 0x2, PT ;  /* 0x000000020e00780c */ /* 0x000fc80003f05270 */
[----:B------:R-:W-:Y:S02]  /*2290*/  SEL R3, RZ, 0x1, P0 ;  /* 0x00000001ff037807 */ /* 0x000fe40000000000 */
[----:B------:R-:W-:Y:S02]  /*22a0*/  SEL R14, R14, RZ, P0 ;  /* 0x000000ff0e0e7207 */ /* 0x000fe40000000000 */
[----:B------:R-:W-:Y:S01]  /*22b0*/  LOP3.LUT R12, R12, R3, RZ, 0x3c, !PT ;  /* 0x000000030c0c7212 */ /* 0x000fe200078e3cff */
[----:B------:R-:W-:Y:S06]  /*22c0*/  @P2 BRA `(.L_x_35) ;  /* 0xfffffff000982947 */ /* 0x000fec000383ffff */
[----:B------:R-:W-:Y:S01]  /*22d0*/  UIADD3 UR4, UPT, UPT, UR4, 0x28, URZ ;  /* 0x0000002804047890 */ /* 0x000fe2000fffe0ff */
[----:B------:R-:W-:-:S03]  /*22e0*/  SHF.L.U32 R3, R15, 0x1f, RZ ;  /* 0x0000001f0f037819 */ /* 0x000fc600000006ff */
[----:B------:R-:W-:-:S09]  /*22f0*/  ULEA UR5, UR6, UR4, 0x3 ;  /* 0x0000000406057291 */ /* 0x000fd2000f8e18ff */
[----:B------:R-:W1:Y:S02]  /*2300*/  SYNCS.PHASECHK.TRANS64.TRYWAIT P0, [UR5], R3 ;  /* 0x00000003ff0075a7 */ /* 0x000e640008001105 */
[----:B-1----:R-:W-:Y:S05]  /*2310*/  @!P0 BRA `(.L_x_36) ;  /* 0x0000008800b88947 */ /* 0x002fea0003800000 */
.L_x_135:
[----:B------:R-:W-:-:S04]  /*2320*/  UIADD3 UR6, UPT, UPT, UR6, 0x1, URZ ;  /* 0x0000000106067890 */ /* 0x000fc8000fffe0ff */
[----:B------:R-:W-:-:S04]  /*2330*/  UISETP.NE.AND UP0, UPT, UR6, 0x5, UPT ;  /* 0x000000050600788c */ /* 0x000fc8000bf05270 */
[----:B------:R-:W-:Y:S02]  /*2340*/  USEL UR7, URZ, 0x1, UP0 ;  /* 0x00000001ff077887 */ /* 0x000fe40008000000 */
[----:B------:R-:W-:-:S04]  /*2350*/  USEL UR6, UR6, URZ, UP0 ;  /* 0x000000ff06067287 */ /* 0x000fc80008000000 */
[----:B------:R-:W-:Y:S01]  /*2360*/  ULEA UR5, UR6, UR4, 0x3 ;  /* 0x0000000406057291 */ /* 0x000fe2000f8e18ff */
[----:B------:R-:W-:-:S04]  /*2370*/  LOP3.LUT R2, R15, UR7, RZ, 0x3c, !PT ;  /* 0x000000070f027c12 */ /* 0x000fc8000f8e3cff */
[----:B-1----:R-:W-:-:S04]  /*2380*/  SHF.L.U32 R3, R2, 0x1f, RZ ;  /* 0x0000001f02037819 */ /* 0x002fc800000006ff */
[----:B------:R-:W1:Y:S02]  /*2390*/  SYNCS.PHASECHK.TRANS64.TRYWAIT P0, [UR5], R3 ;  /* 0x00000003ff0075a7 */ /* 0x000e640008001105 */
[----:B-1----:R-:W-:Y:S05]  /*23a0*/  @!P0 BRA `(.L_x_37) ;  /* 0x0000008800ac8947 */ /* 0x002fea0003800000 */
.L_x_137:
        /* <DEDUP_REMOVED lines=9> */
.L_x_139:
        /* <DEDUP_REMOVED lines=9> */
.L_x_141:
[----:B------:R-:W-:-:S04]  /*24d0*/  UIADD3 UR6, UPT, UPT, UR6, 0x1, URZ ;  /* 0x0000000106067890 */ /* 0x000fc8000fffe0ff */
[----:B------:R-:W-:-:S04]  /*24e0*/  UISETP.NE.AND UP0, UPT, UR6, 0x5, UPT ;  /* 0x000000050600788c */ /* 0x000fc8000bf05270 */
[----:B------:R-:W-:Y:S02]  /*24f0*/  USEL UR5, URZ, 0x1, UP0 ;  /* 0x00000001ff057887 */ /* 0x000fe40008000000 */
[----:B------:R-:W-:-:S04]  /*2500*/  USEL UR6, UR6, URZ, UP0 ;  /* 0x000000ff06067287 */ /* 0x000fc80008000000 */
[----:B------:R-:W-:Y:S01]  /*2510*/  ULEA UR6, UR6, UR4, 0x3 ;  /* 0x0000000406067291 */ /* 0x000fe2000f8e18ff */
[----:B-1----:R-:W-:-:S04]  /*2520*/  LOP3.LUT R3, R2, UR5, RZ, 0x3c, !PT ;  /* 0x0000000502037c12 */ /* 0x002fc8000f8e3cff */
[----:B------:R-:W-:Y:S01]  /*2530*/  SHF.L.U32 R3, R3, 0x1f, RZ ;  /* 0x0000001f03037819 */ /* 0x000fe200000006ff */
[----:B----4-:R-:W-:-:S07]  /*2540*/  IMAD.U32 R0, RZ, RZ, UR6 ;  /* 0x00000006ff007e24 */ /* 0x010fce000f8e00ff */
.L_x_40:
[----:B-1----:R1:W2:Y:S02]  /*2550*/  SYNCS.PHASECHK.TRANS64.TRYWAIT P0, [R0+URZ], R3 ;  /* 0x00000003000075a7 */ /* 0x0022a400080011ff */
[----:B--2---:R-:W-:Y:S05]  /*2560*/  @!P0 NANOSLEEP.SYNCS 0x989680 ;  /* 0x009896800000895d */ /* 0x004fea0003900000 */
[----:B------:R-:W2:Y:S02]  /*2570*/  @!P0 SYNCS.PHASECHK.TRANS64 P0, [R0+URZ], R3 ;  /* 0x00000003000085a7 */ /* 0x000ea400080010ff */
[----:B--2---:R-:W-:Y:S05]  /*2580*/  @P0 EXIT ;  /* 0x000000000000094d */ /* 0x004fea0003800000 */
[----:B------:R-:W-:Y:S05]  /*2590*/  BRA `(.L_x_40) ;  /* 0xfffffffc00ec7947 */ /* 0x000fea000383ffff */
.L_x_17:
[----:B------:R-:W-:-:S04]  /*25a0*/  UISETP.NE.AND UP1, UPT, UR37, URZ, UPT ;  /* 0x000000ff2500728c */ /* 0x000fc8000bf25270 */
[----:B------:R-:W-:-:S09]  /*25b0*/  UISETP.NE.OR UP1, UPT, UR8, 0x1, UP1 ;  /* 0x000000010800788c */ /* 0x000fd20008f25670 */
[----:B------:R-:W-:Y:S05]  /*25c0*/  BRA.U UP1, `(.L_x_41) ;  /* 0x0000000501487547 */ /* 0x000fea000b800000 */
[----:B------:R-:W-:Y:S01]  /*25d0*/  ISETP.NE.AND P2, PT, R2, RZ, PT ;  /* 0x000000ff0200720c */ /* 0x000fe20003f45270 */
[----:B------:R-:W-:Y:S01]  /*25e0*/  IMAD.MOV.U32 R12, RZ, RZ, 0x1 ;  /* 0x00000001ff0c7424 */ /* 0x000fe200078e00ff */
[----:B------:R-:W-:Y:S02]  /*25f0*/  CS2R R10, SRZ ;  /* 0x00000000000a7805 */ /* 0x000fe4000001ff00 */
[----:B------:R-:W-:Y:S01]  /*2600*/  CS2R R8, SRZ ;  /* 0x0000000000087805 */ /* 0x000fe2000001ff00 */
[----:B------:R-:W-:Y:S01]  /*2610*/  UMOV UR4, 0x400 ;  /* 0x0000040000047882 */ /* 0x000fe20000000000 */
[----:B------:R-:W-:Y:S01]  /*2620*/  UMOV UR6, URZ ;  /* 0x000000ff00067c82 */ /* 0x000fe20008000000 */
[----:B------:R-:W-:-:S12]  /*2630*/  ULEA UR37, UR37, UR4, 0x18 ;  /* 0x0000000425257291 */ /* 0x000fd8000f8ec0ff */
.L_x_45:
[----:B------:R-:W-:Y:S02]  /*2640*/  LEA R0, R8, UR37, 0x3 ;  /* 0x0000002508007c11 */ /* 0x000fe4000f8e18ff */
[----:B------:R-:W-:-:S03]  /*2650*/  SHF.L.U32 R5, R9, 0x1f, RZ ;  /* 0x0000001f09057819 */ /* 0x000fc600000006ff */
[----:B------:R-:W-:Y:S01]  /*2660*/  VIADD R4, R0, 0xf0 ;  /* 0x000000f000047836 */ /* 0x000fe20000000000 */
[----:B------:R-:W1:Y:S02]  /*2670*/  SYNCS.PHASECHK.TRANS64.TRYWAIT P0, [R0+URZ+0xe0], R5 ;  /* 0x0000e005000075a7 */ /* 0x000e6400080011ff */
[----:B-1----:R-:W-:Y:S05]  /*2680*/  @!P0 BRA `(.L_x_42) ;  /* 0x00000088003c8947 */ /* 0x002fea0003800000 */
.L_x_142:
[----:B------:R-:W-:Y:S01]  /*2690*/  ULEA UR5, UR6, UR37, 0x3 ;  /* 0x0000002506057291 */ /* 0x000fe2000f8e18ff */
[----:B------:R-:W-:Y:S02]  /*26a0*/  PRMT R4, RZ, 0x654, R4 ;  /* 0x00000654ff047816 */ /* 0x000fe40000000004 */
[----:B-1----:R-:W-:Y:S01]  /*26b0*/  SHF.L.U32 R5, R12, 0x1f, RZ ;  /* 0x0000001f0c057819 */ /* 0x002fe200000006ff */
[----:B------:R-:W-:Y:S01]  /*26c0*/  UIADD3 UR4, UPT, UPT, UR5, 0xa0, URZ ;  /* 0x000000a005047890 */ /* 0x000fe2000fffe0ff */
[----:B------:R1:W-:Y:S05]  /*26d0*/  SYNCS.ARRIVE.TRANS64.RED.A1T0 RZ, [R4+URZ], RZ ;  /* 0x000000ff04ff79a7 */ /* 0x0003ea00081004ff */
[----:B------:R-:W-:Y:S01]  /*26e0*/  IMAD.U32 R7, RZ, RZ, UR4 ;  /* 0x00000004ff077e24 */ /* 0x000fe2000f8e00ff */
[----:B------:R-:W2:Y:S04]  /*26f0*/  SYNCS.PHASECHK.TRANS64.TRYWAIT P0, [UR5+0xb0], R5 ;  /* 0x0000b005ff0075a7 */ /* 0x000ea80008001105 */
[----:B------:R-:W-:Y:S01]  /*2700*/  PRMT R6, R2, 0x654, R7 ;  /* 0x0000065402067816 */ /* 0x000fe20000000007 */
[----:B-1----:R-:W-:Y:S01]  /*2710*/  @!P2 IMAD.MOV.U32 R4, RZ, RZ, 0x10 ;  /* 0x00000010ff04a424 */ /* 0x002fe200078e00ff */
[----:B--2---:R-:W-:Y:S06]  /*2720*/  @!P0 BRA `(.L_x_43) ;  /* 0x0000008800288947 */ /* 0x004fec0003800000 */
.L_x_144:
[----:B------:R-:W-:Y:S01]  /*2730*/  ULEA UR4, UR6, UR37, 0x4 ;  /* 0x0000002506047291 */ /* 0x000fe2000f8e20ff */
[----:B------:R-:W-:Y:S01]  /*2740*/  SEL R3, R6, R3, !P2 ;  /* 0x0000000306037207 */ /* 0x000fe20005000000 */
[----:B------:R-:W-:Y:S01]  /*2750*/  UIADD3 UR5, UPT, UPT, UR5, 0xa0, URZ ;  /* 0x000000a005057890 */ /* 0x000fe2000fffe0ff */
[----:B-1----:R-:W-:Y:S01]  /*2760*/  LEA R0, R11, UR37, 0x3 ;  /* 0x000000250b007c11 */ /* 0x002fe2000f8e18ff */
[----:B------:R-:W-:Y:S01]  /*2770*/  UIADD3 UR4, UPT, UPT, UR4, 0x110, URZ ;  /* 0x0000011004047890 */ /* 0x000fe2000fffe0ff */
[----:B------:R-:W-:Y:S01]  /*2780*/  SHF.L.U32 R5, R10, 0x1f, RZ ;  /* 0x0000001f0a057819 */ /* 0x000fe200000006ff */
[----:B------:R1:W-:Y:S01]  /*2790*/  @!P2 SYNCS.ARRIVE.TRANS64.RED RZ, [R3+URZ], R4 ;  /* 0x0000000403ffa9a7 */ /* 0x0003e200080004ff */
[----:B------:R-:W-:Y:S01]  /*27a0*/  UIADD3 UR6, UPT, UPT, UR6, 0x1, URZ ;  /* 0x0000000106067890 */ /* 0x000fe2000fffe0ff */
[----:B------:R-:W-:-:S03]  /*27b0*/  VIADD R8, R8, 0x1 ;  /* 0x0000000108087836 */ /* 0x000fc60000000000 */
[----:B------:R-:W-:Y:S02]  /*27c0*/  UISETP.NE.AND UP0, UPT, UR6, 0x2, UPT ;  /* 0x000000020600788c */ /* 0x000fe4000bf05270 */
[----:B------:R-:W-:Y:S06]  /*27d0*/  UGETNEXTWORKID.BROADCAST [UR4], [UR5] ;  /* 0x00000000040073ca */ /* 0x000fec0008000100 */
[----:B------:R-:W-:Y:S01]  /*27e0*/  USEL UR4, URZ, 0x1, UP0 ;  /* 0x00000001ff047887 */ /* 0x000fe20008000000 */
[----:B------:R-:W-:Y:S01]  /*27f0*/  ISETP.NE.AND P0, PT, R8, 0x2, PT ;  /* 0x000000020800780c */ /* 0x000fe20003f05270 */
[----:B------:R-:W-:Y:S01]  /*2800*/  USEL UR6, UR6, URZ, UP0 ;  /* 0x000000ff06067287 */ /* 0x000fe20008000000 */
[----:B------:R-:W2:Y:S03]  /*2810*/  SYNCS.PHASECHK.TRANS64.TRYWAIT P1, [R0+URZ+0xa0], R5 ;  /* 0x0000a005000075a7 */ /* 0x000ea600080211ff */
[----:B------:R-:W-:Y:S01]  /*2820*/  LOP3.LUT R12, R12, UR4, RZ, 0x3c, !PT ;  /* 0x000000040c0c7c12 */ /* 0x000fe2000f8e3cff */
[----:B-12---:R-:W-:Y:S07]  /*2830*/  @!P1 BRA `(.L_x_44) ;  /* 0x0000008400fc9947 */ /* 0x006fee0003800000 */
.L_x_145:
[C---:B------:R-:W-:Y:S01]  /*2840*/  LEA R4, R11.reuse, UR37, 0x4 ;  /* 0x000000250b047c11 */ /* 0x040fe2000f8e20ff */
[----:B-1----:R-:W-:Y:S01]  /*2850*/  VIADD R0, R0, 0xb0 ;  /* 0x000000b000007836 */ /* 0x002fe20000000000 */
[----:B------:R-:W-:Y:S01]  /*2860*/  SEL R8, R8, RZ, P0 ;  /* 0x000000ff08087207 */ /* 0x000fe20000000000 */
[----:B------:R-:W-:-:S03]  /*2870*/  VIADD R11, R11, 0x1 ;  /* 0x000000010b0b7836 */ /* 0x000fc60000000000 */
[----:B------:R-:W1:Y:S01]  /*2880*/  LDS.128 R4, [R4+0x110] ;  /* 0x0001100004047984 */ /* 0x000e620000000c00 */
[----:B------:R-:W-:Y:S02]  /*2890*/  PRMT R0, RZ, 0x654, R0 ;  /* 0x00000654ff007816 */ /* 0x000fe40000000000 */
[C---:B------:R-:W-:Y:S01]  /*28a0*/  ISETP.NE.AND P1, PT, R11.reuse, 0x2, PT ;  /* 0x000000020b00780c */ /* 0x040fe20003f25270 */
[----:B------:R-:W-:Y:S01]  /*28b0*/  @!PT LDS RZ, [RZ] ;  /* 0x00000000fffff984 */ /* 0x000fe20000000800 */
[----:B------:R-:W-:Y:S01]  /*28c0*/  @!PT LDS RZ, [RZ] ;  /* 0x00000000fffff984 */ /* 0x000fe20000000800 */
[----:B------:R-:W-:Y:S01]  /*28d0*/  @!PT LDS RZ, [RZ] ;  /* 0x00000000fffff984 */ /* 0x000fe20000000800 */
[----:B------:R-:W-:Y:S01]  /*28e0*/  @!PT LDS RZ, [RZ] ;  /* 0x00000000fffff984 */ /* 0x000fe20000000800 */
[----:B------:R2:W-:Y:S06]  /*28f0*/  MEMBAR.ALL.CTA ;  /* 0x0000000000007992 */ /* 0x0005ec0000008000 */
[----:B--2---:R-:W2:Y:S01]  /*2900*/  FENCE.VIEW.ASYNC.S ;  /* 0x00000000000073c6 */ /* 0x004ea20000000000 */
[----:B------:R-:W-:Y:S01]  /*2910*/  SEL R11, R11, RZ, P1 ;  /* 0x000000ff0b0b7207 */ /* 0x000fe20000800000 */
[----:B--2---:R2:W-:Y:S01]  /*2920*/  SYNCS.ARRIVE.TRANS64.RED.A1T0 RZ, [R0+URZ], RZ ;  /* 0x000000ff00ff79a7 */ /* 0x0045e200081004ff */
[----:B-1----:R-:W-:-:S02]  /*2930*/  LOP3.LUT P3, RZ, R6, 0x1, RZ, 0xc0, !PT ;  /* 0x0000000106ff7812 */ /* 0x002fc4000786c0ff */
[----:B------:R-:W-:-:S04]  /*2940*/  SEL R5, RZ, 0x1, P1 ;  /* 0x00000001ff057807 */ /* 0x000fc80000800000 */
[----:B------:R-:W-:Y:S02]  /*2950*/  LOP3.LUT R10, R10, R5, RZ, 0x3c, !PT ;  /* 0x000000050a0a7212 */ /* 0x000fe400078e3cff */
[----:B--2---:R-:W-:-:S04]  /*2960*/  SEL R0, RZ, 0x1, P0 ;  /* 0x00000001ff007807 */ /* 0x004fc80000000000 */
[----:B------:R-:W-:Y:S01]  /*2970*/  LOP3.LUT R9, R9, R0, RZ, 0x3c, !PT ;  /* 0x0000000009097212 */ /* 0x000fe200078e3cff */
[----:B------:R-:W-:Y:S06]  /*2980*/  @P3 BRA `(.L_x_45) ;  /* 0xfffffffc002c3947 */ /* 0x000fec000383ffff */
[----:B------:R-:W-:Y:S01]  /*2990*/  ULEA UR5, UR6, UR37, 0x3 ;  /* 0x0000002506057291 */ /* 0x000fe2000f8e18ff */
[----:B------:R-:W-:-:S08]  /*29a0*/  SHF.L.U32 R3, R12, 0x1f, RZ ;  /* 0x0000001f0c037819 */ /* 0x000fd000000006ff */
[----:B------:R-:W1:Y:S02]  /*29b0*/  SYNCS.PHASECHK.TRANS64 P0, [UR5+0xb0], R3 ;  /* 0x0000b003ff0075a7 */ /* 0x000e640008001005 */
[----:B-1----:R-:W-:Y:S05]  /*29c0*/  @P0 BRA `(.L_x_46) ;  /* 0x0000000000080947 */ /* 0x002fea0003800000 */
[----:B------:R-:W1:Y:S02]  /*29d0*/  SYNCS.PHASECHK.TRANS64.TRYWAIT P0, [UR5+0xb0], R3 ;  /* 0x0000b003ff0075a7 */ /* 0x000e640008001105 */
[----:B-1----:R-:W-:Y:S05]  /*29e0*/  @!P0 BRA `(.L_x_47) ;  /* 0x0000008400a48947 */ /* 0x002fea0003800000 */
.L_x_46:
[----:B------:R-:W-:-:S04]  /*29f0*/  UIADD3 UR4, UPT, UPT, UR6, 0x1, URZ ;  /* 0x0000000106047890 */ /* 0x000fc8000fffe0ff */
[----:B------:R-:W-:-:S04]  /*2a00*/  UISETP.NE.AND UP0, UPT, UR4, 0x2, UPT ;  /* 0x000000020400788c */ /* 0x000fc8000bf05270 */
[----:B------:R-:W-:Y:S02]  /*2a10*/  USEL UR7, URZ, 0x1, UP0 ;  /* 0x00000001ff077887 */ /* 0x000fe40008000000 */
[----:B------:R-:W-:-:S04]  /*2a20*/  USEL UR4, UR4, URZ, UP0 ;  /* 0x000000ff04047287 */ /* 0x000fc80008000000 */
[----:B------:R-:W-:Y:S01]  /*2a30*/  ULEA UR4, UR4, UR37, 0x3 ;  /* 0x0000002504047291 */ /* 0x000fe2000f8e18ff */
[----:B-1----:R-:W-:-:S04]  /*2a40*/  LOP3.LUT R3, R12, UR7, RZ, 0x3c, !PT ;  /* 0x000000070c037c12 */ /* 0x002fc8000f8e3cff */
[----:B------:R-:W-:-:S04]  /*2a50*/  SHF.L.U32 R0, R3, 0x1f, RZ ;  /* 0x0000001f03007819 */ /* 0x000fc800000006ff */
[----:B------:R-:W1:Y:S02]  /*2a60*/  SYNCS.PHASECHK.TRANS64 P0, [UR4+0xb0], R0 ;  /* 0x0000b000ff0075a7 */ /* 0x000e640008001004 */
[----:B-1----:R-:W-:Y:S05]  /*2a70*/  @P0 EXIT ;  /* 0x000000000000094d */ /* 0x002fea0003800000 */
[----:B------:R-:W-:Y:S02]  /*2a80*/  SHF.L.U32 R3, R3, 0x1f, RZ ;  /* 0x0000001f03037819 */ /* 0x000fe400000006ff */
[----:B------:R-:W-:-:S07]  /*2a90*/  MOV R0, UR4 ;  /* 0x0000000400007c02 */ /* 0x000fce0008000f00 */
.L_x_48:
[----:B-1----:R1:W2:Y:S02]  /*2aa0*/  SYNCS.PHASECHK.TRANS64.TRYWAIT P0, [R0+URZ+0xb0], R3 ;  /* 0x0000b003000075a7 */ /* 0x0022a400080011ff */
[----:B--2---:R-:W-:Y:S05]  /*2ab0*/  @!P0 NANOSLEEP.SYNCS 0x989680 ;  /* 0x009896800000895d */ /* 0x004fea0003900000 */
[----:B------:R-:W2:Y:S02]  /*2ac0*/  @!P0 SYNCS.PHASECHK.TRANS64 P0, [R0+URZ+0xb0], R3 ;  /* 0x0000b003000085a7 */ /* 0x000ea400080010ff */
[----:B--2---:R-:W-:Y:S05]  /*2ad0*/  @P0 EXIT ;  /* 0x000000000000094d */ /* 0x004fea0003800000 */
[----:B------:R-:W-:Y:S05]  /*2ae0*/  BRA `(.L_x_48) ;  /* 0xfffffffc00ec7947 */ /* 0x000fea000383ffff */
.L_x_41:
[----:B------:R-:W-:-:S09]  /*2af0*/  UISETP.NE.AND UP1, UPT, UR8, URZ, UPT ;  /* 0x000000ff0800728c */ /* 0x000fd2000bf25270 */
[----:B------:R-:W-:Y:S05]  /*2b00*/  BRA.U UP1, `(.L_x_49) ;  /* 0x0000000d01347547 */ /* 0x000fea000b800000 */
[----:B------:R-:W-:Y:S01]  /*2b10*/  UMOV UR4, 0x40 ;  /* 0x0000004000047882 */ /* 0x000fe20000000000 */
[----:B------:R-:W-:Y:S01]  /*2b20*/  NOP ;  /* 0x0000000000007918 */ /* 0x000fe20000000000 */
[----:B------:R-:W-:Y:S01]  /*2b30*/  ULEA UR4, UR37, UR4, 0x18 ;  /* 0x0000000425047291 */ /* 0x000fe2000f8ec0ff */
[----:B------:R-:W-:Y:S02]  /*2b40*/  UMOV UR5, 0x400 ;  /* 0x0000040000057882 */ /* 0x000fe40000000000 */
[----:B------:R-:W-:-:S06]  /*2b50*/  ULEA UR37, UR37, UR5, 0x18 ;  /* 0x0000000525257291 */ /* 0x000fcc000f8ec0ff */
[----:B------:R-:W1:Y:S02]  /*2b60*/  LDS.U8 R0, [UR4+0x1c] ;  /* 0x00001c04ff007984 */ /* 0x000e640008000000 */
[----:B-1----:R-:W-:-:S13]  /*2b70*/  ISETP.NE.AND P0, PT, R0, RZ, PT ;  /* 0x000000ff0000720c */ /* 0x002fda0003f05270 */
[----:B------:R-:W-:Y:S05]  /*2b80*/  @P0 BRA `(.L_x_50) ;  /* 0x0000000000580947 */ /* 0x000fea0003800000 */
[----:B------:R-:W-:-:S13]  /*2b90*/  ELECT P0, URZ, PT ;  /* 0x0000000000ff782f */ /* 0x000fda0003800000 */
[----:B------:R-:W-:Y:S05]  /*2ba0*/  @!P0 BRA `(.L_x_51) ;  /* 0x0000000000608947 */ /* 0x000fea0003800000 */
[----:B------:R-:W-:Y:S01]  /*2bb0*/  UMOV UR5, 0x10 ;  /* 0x0000001000057882 */ /* 0x000fe20000000000 */
[----:B------:R-:W-:Y:S01]  /*2bc0*/  HFMA2 R0, -RZ, RZ, 0, 5.9604644775390625e-08 ;  /* 0x00000001ff007431 */ /* 0x000fe200000001ff */
[----:B------:R-:W-:-:S03]  /*2bd0*/  MOV R2, 0xffff ;  /* 0x0000ffff00027802 */ /* 0x000fc60000000f00 */
[----:B------:R-:W-:Y:S04]  /*2be0*/  DEPBAR.LE SB1, 0x36 ;  /* 0x00009d800000791a */ /* 0x000fe80000000000 */
[----:B------:R-:W1:Y:S02]  /*2bf0*/  UTCATOMSWS.FIND_AND_SET.ALIGN UP0, UR5, UR5 ;  /* 0x00000005000575e3 */ /* 0x000e640008000800 */
[----:B-1----:R-:W-:Y:S01]  /*2c00*/  MOV R3, UR5 ;  /* 0x0000000500037c02 */ /* 0x002fe20008000f00 */
[----:B------:R-:W-:Y:S06]  /*2c10*/  BRA.U UP0, `(.L_x_52) ;  /* 0x0000000100187547 */ /* 0x000fec000b800000 */
.L_x_53:
[----:B------:R-:W-:Y:S05]  /*2c20*/  NANOSLEEP 0x64 ;  /* 0x000000640000795d */ /* 0x000fea0003800000 */
[----:B------:R-:W-:-:S05]  /*2c30*/  UMOV UR5, 0x10 ;  /* 0x0000001000057882 */ /* 0x000fca0000000000 */
[----:B------:R-:W-:Y:S04]  /*2c40*/  DEPBAR.LE SB1, 0x36 ;  /* 0x00009d800000791a */ /* 0x000fe80000000000 */
[----:B------:R-:W1:Y:S02]  /*2c50*/  UTCATOMSWS.FIND_AND_SET.ALIGN UP0, UR5, UR5 ;  /* 0x00000005000575e3 */ /* 0x000e640008000800 */
[----:B-1----:R-:W-:Y:S01]  /*2c60*/  MOV R3, UR5 ;  /* 0x0000000500037c02 */ /* 0x002fe20008000f00 */
[----:B------:R-:W-:Y:S05]  /*2c70*/  BRA.U !UP0, `(.L_x_53) ;  /* 0xfffffffd08e87547 */ /* 0x000fea000b83ffff */
.L_x_52:
[-C--:B------:R-:W-:Y:S02]  /*2c80*/  SHF.L.U32 R2, R2, R3.reuse, RZ ;  /* 0x0000000302027219 */ /* 0x080fe400000006ff */
[----:B------:R-:W-:Y:S01]  /*2c90*/  SHF.L.U32 R0, R0, R3, RZ ;  /* 0x0000000300007219 */ /* 0x000fe200000006ff */
[----:B------:R-:W-:Y:S02]  /*2ca0*/  IMAD.SHL.U32 R3, R3, 0x20, RZ ;  /* 0x0000002003037824 */ /* 0x000fe400078e00ff */
[----:B------:R1:W-:Y:S04]  /*2cb0*/  ATOMS.OR RZ, [UR4+0x14], R2 ;  /* 0x00001402ffff798c */ /* 0x0003e8000b000004 */
[----:B------:R1:W-:Y:S04]  /*2cc0*/  ATOMS.OR RZ, [UR4+0x18], R0 ;  /* 0x00001800ffff798c */ /* 0x0003e8000b000004 */
[----:B------:R1:W-:Y:S01]  /*2cd0*/  STS [UR37+0x130], R3 ;  /* 0x00013003ff007988 */ /* 0x0003e20008000825 */
[----:B------:R-:W-:Y:S05]  /*2ce0*/  BRA `(.L_x_51) ;  /* 0x0000000000107947 */ /* 0x000fea0003800000 */
.L_x_50:
[----:B------:R-:W-:Y:S02]  /*2cf0*/  MOV R0, 0xffffffff ;  /* 0xffffffff00007802 */ /* 0x000fe40000000f00 */
[----:B------:R-:W-:-:S03]  /*2d00*/  MOV R2, 0x2d30 ;  /* 0x00002d3000027802 */ /* 0x000fc60000000f00 */
[----:B------:R1:W-:Y:S04]  /*2d10*/  STS [UR37+0x130], R0 ;  /* 0x00013000ff007988 */ /* 0x0003e80008000825 */
[----:B-1-3-5:R-:W-:Y:S05]  /*2d20*/  CALL.REL.NOINC `($__internal_1_$__cuda_sm10x_tcgen05_guardrail_trap_phase_invalid_during_alloc) ;  /* 0x0000008800bc7944 */ /* 0x02afea0003c00000 */
.L_x_51:
[----:B------:R-:W-:Y:S05]  /*2d30*/  WARPSYNC.ALL ;  /* 0x0000000000007948 */ /* 0x000fea0003800000 */
[----:B------:R-:W2:Y:S01]  /*2d40*/  S2UR UR6, SR_CgaCtaId ;  /* 0x00000000000679c3 */ /* 0x000ea20000008800 */
[----:B------:R-:W-:Y:S01]  /*2d50*/  UMOV UR4, 0x400 ;  /* 0x0000040000047882 */ /* 0x000fe20000000000 */
[----:B------:R-:W-:-:S06]  /*2d60*/  NOP ;  /* 0x0000000000007918 */ /* 0x000fcc0000000000 */
[----:B------:R-:W-:Y:S06]  /*2d70*/  BAR.ARV 0x6, 0xa0 ;  /* 0x0182800000007b1d */ /* 0x000fec0000002000 */
[----:B------:R-:W4:Y:S01]  /*2d80*/  LDCU UR7, c[0x0][0x38c] ;  /* 0x00007180ff0777ac */ /* 0x000f220008000800 */
[----:B------:R-:W-:Y:S01]  /*2d90*/  IMAD.MOV.U32 R11, RZ, RZ, 0x1 ;  /* 0x00000001ff0b7424 */ /* 0x000fe200078e00ff */
[----:B------:R-:W-:Y:S01]  /*2da0*/  CS2R R8, SRZ ;  /* 0x0000000000087805 */ /* 0x000fe2000001ff00 */
[----:B------:R-:W-:Y:S01]  /*2db0*/  IMAD.MOV.U32 R10, RZ, RZ, RZ ;  /* 0x000000ffff0a7224 */ /* 0x000fe200078e00ff */
[----:B------:R-:W-:Y:S01]  /*2dc0*/  UMOV UR18, URZ ;  /* 0x000000ff00127c82 */ /* 0x000fe20008000000 */
[----:B------:R-:W-:Y:S01]  /*2dd0*/  UMOV UR17, URZ ;  /* 0x000000ff00117c82 */ /* 0x000fe20008000000 */
[----:B------:R-:W-:Y:S01]  /*2de0*/  UMOV UR22, 0x0 ;  /* 0x0000000000167882 */ /* 0x000fe20000000000 */
[----:B------:R-:W-:Y:S01]  /*2df0*/  UMOV UR23, 0x8400010 ;  /* 0x0840001000177882 */ /* 0x000fe20000000000 */
[----:B------:R-:W-:Y:S01]  /*2e00*/  UMOV UR20, 0x0 ;  /* 0x0000000000147882 */ /* 0x000fe20000000000 */
[----:B------:R-:W-:Y:S01]  /*2e10*/  UMOV UR21, 0x8400010 ;  /* 0x0840001000157882 */ /* 0x000fe20000000000 */
[----:B--2---:R-:W-:Y:S01]  /*2e20*/  ULEA UR6, UR6, UR4, 0x18 ;  /* 0x0000000406067291 */ /* 0x004fe2000f8ec0ff */
[----:B------:R-:W2:Y:S03]  /*2e30*/  LDCU UR4, c[0x0][0x38c] ;  /* 0x00007180ff0477ac */ /* 0x000ea60008000800 */
[----:B------:R-:W-:-:S02]  /*2e40*/  UIADD3 UR11, UPT, UPT, UR6, 0x10800, URZ ;  /* 0x00010800060b7890 */ /* 0x000fc4000fffe0ff */
[----:B----4-:R-:W-:-:S03]  /*2e50*/  UIADD3 UR7, UPT, UPT, UR7, 0x1f, URZ ;  /* 0x0000001f07077890 */ /* 0x010fc6000fffe0ff */
[----:B-1----:R-:W1:Y:S01]  /*2e60*/  LDS R0, [UR6+0x130] ;  /* 0x00013006ff007984 */ /* 0x002e620008000800 */
[----:B------:R-:W-:Y:S02]  /*2e70*/  UIADD3 UR12, UPT, UPT, UR6, 0x1a800, URZ ;  /* 0x0001a800060c7890 */ /* 0x000fe4000fffe0ff */
[----:B------:R-:W-:Y:S02]  /*2e80*/  USHF.R.S32.HI UR5, URZ, 0x1f, UR7 ;  /* 0x0000001fff057899 */ /* 0x000fe40008011407 */
[----:B------:R-:W-:Y:S02]  /*2e90*/  USHF.R.U32.HI UR11, URZ, 0x4, UR11 ;  /* 0x00000004ff0b7899 */ /* 0x000fe4000801160b */
[----:B------:R-:W-:Y:S02]  /*2ea0*/  ULEA.HI UR5, UR5, UR7, URZ, 0x5 ;  /* 0x0000000705057291 */ /* 0x000fe4000f8f28ff */
[----:B------:R-:W-:Y:S02]  /*2eb0*/  USHF.R.U32.HI UR12, URZ, 0x4, UR12 ;  /* 0x00000004ff0c7899 */ /* 0x000fe4000801160c */
[----:B------:R-:W-:-:S02]  /*2ec0*/  USHF.R.S32.HI UR5, URZ, 0x5, UR5 ;  /* 0x00000005ff057899 */ /* 0x000fc40008011405 */
[----:B------:R-:W-:Y:S02]  /*2ed0*/  ULOP3.LUT UR11, UR11, 0x3fff, URZ, 0xc0, !UPT ;  /* 0x00003fff0b0b7892 */ /* 0x000fe4000f8ec0ff */
[----:B------:R-:W-:Y:S02]  /*2ee0*/  UISETP.LT.AND UP0, UPT, UR5, 0x1, UPT ;  /* 0x000000010500788c */ /* 0x000fe4000bf01270 */
[----:B------:R-:W-:Y:S02]  /*2ef0*/  ULOP3.LUT UR12, UR12, 0x3fff, URZ, 0xc0, !UPT ;  /* 0x00003fff0c0c7892 */ /* 0x000fe4000f8ec0ff */
[----:B------:R-:W-:Y:S02]  /*2f00*/  USEL UR10, UR5, 0x1, !UP0 ;  /* 0x00000001050a7887 */ /* 0x000fe4000c000000 */
[----:B------:R-:W-:Y:S02]  /*2f10*/  ULOP3.LUT UR11, UR11, 0x10000, URZ, 0xfc, !UPT ;  /* 0x000100000b0b7892 */ /* 0x000fe4000f8efcff */
[----:B------:R-:W-:-:S02]  /*2f20*/  ULOP3.LUT UR12, UR12, 0x10000, URZ, 0xfc, !UPT ;  /* 0x000100000c0c7892 */ /* 0x000fc4000f8efcff */
[----:B------:R-:W-:Y:S02]  /*2f30*/  UIADD3 UR10, UPT, UPT, -UR10, URZ, URZ ;  /* 0x000000ff0a0a7290 */ /* 0x000fe4000fffe1ff */
[----:B--2---:R-:W-:Y:S01]  /*2f40*/  UISETP.GE.AND UP3, UPT, UR4, 0x1, UPT ;  /* 0x000000010400788c */ /* 0x004fe2000bf66270 */
[----:B-1----:R-:W-:-:S15]  /*2f50*/  R2UR UR19, R0 ;  /* 0x00000000001372ca */ /* 0x002fde00000e0000 */
.L_x_60:
[----:B------:R-:W-:Y:S02]  /*2f60*/  LEA R0, R10, UR6, 0x3 ;  /* 0x000000060a007c11 */ /* 0x000fe4000f8e18ff */
[----:B------:R-:W-:Y:S02]  /*2f70*/  SHF.L.U32 R5, R9, 0x1f, RZ ;  /* 0x0000001f09057819 */ /* 0x000fe400000006ff */
[----:B------:R-:W-:Y:S01]  /*2f80*/  PLOP3.LUT P0, PT, PT, PT, UP3, 0x80, 0x8 ;  /* 0x000000000008781c */ /* 0x000fe20003f0f038 */
[----:B------:R-:W-:Y:S01]  /*2f90*/  VIADD R3, R0, 0xb0 ;  /* 0x000000b000037836 */ /* 0x000fe20000000000 */
[----:B-1----:R-:W1:Y:S02]  /*2fa0*/  SYNCS.PHASECHK.TRANS64.TRYWAIT P1, [R0+URZ+0xa0], R5 ;  /* 0x0000a005000075a7 */ /* 0x002e6400080211ff */
[----:B-1--4-:R-:W-:Y:S09]  /*2fb0*/  @!P1 BRA `(.L_x_54) ;  /* 0x0000008000489947 */ /* 0x012ff20003800000 */
.L_x_147:
[----:B------:R-:W-:Y:S01]  /*2fc0*/  LEA R4, R10, UR6, 0x4 ;  /* 0x000000060a047c11 */ /* 0x000fe2000f8e20ff */
[----:B------:R-:W-:Y:S01]  /*2fd0*/  @UP3 ULEA UR4, UR17, UR6, 0x3 ;  /* 0x0000000611043291 */ /* 0x000fe2000f8e18ff */
[----:B------:R-:W-:Y:S01]  /*2fe0*/  PLOP3.LUT P2, PT, PT, PT, PT, 0x80, 0x8 ;  /* 0x000000000008781c */ /* 0x000fe20003f4f070 */
[----:B------:R-:W-:Y:S01]  /*2ff0*/  ULEA UR8, UR18, UR6, 0x3 ;  /* 0x0000000612087291 */ /* 0x000fe2000f8e18ff */
[----:B------:R-:W-:Y:S01]  /*3000*/  PRMT R3, RZ, 0x654, R3 ;  /* 0x00000654ff037816 */ /* 0x000fe20000000003 */
[----:B------:R-:W-:Y:S01]  /*3010*/  ULEA UR9, UR18, UR19, 0x8 ;  /* 0x0000001312097291 */ /* 0x000fe2000f8e40ff */
[----:B-1----:R-:W1:Y:S01]  /*3020*/  LDS.128 R4, [R4+0x110] ;  /* 0x0001100004047984 */ /* 0x002e620000000c00 */
[----:B------:R-:W-:Y:S02]  /*3030*/  @P0 SHF.L.U32 R2, R8, 0x1f, RZ ;  /* 0x0000001f08020819 */ /* 0x000fe400000006ff */
[----:B------:R-:W-:Y:S01]  /*3040*/  SHF.L.U32 R0, R11, 0x1f, RZ ;  /* 0x0000001f0b007819 */ /* 0x000fe200000006ff */
[----:B------:R-:W-:Y:S01]  /*3050*/  @!PT LDS RZ, [RZ] ;  /* 0x00000000fffff984 */ /* 0x000fe20000000800 */
[----:B------:R-:W-:Y:S01]  /*3060*/  @!PT LDS RZ, [RZ] ;  /* 0x00000000fffff984 */ /* 0x000fe20000000800 */
[----:B------:R-:W-:Y:S01]  /*3070*/  @!PT LDS RZ, [RZ] ;  /* 0x00000000fffff984 */ /* 0x000fe20000000800 */
[----:B------:R-:W-:Y:S01]  /*3080*/  @!PT LDS RZ, [RZ] ;  /* 0x00000000fffff984 */ /* 0x000fe20000000800 */
[----:B------:R2:W-:Y:S06]  /*3090*/  MEMBAR.ALL.CTA ;  /* 0x0000000000007992 */ /* 0x0005ec0000008000 */
[----:B--2---:R-:W2:Y:S02]  /*30a0*/  FENCE.VIEW.ASYNC.S ;  /* 0x00000000000073c6 */ /* 0x004ea40000000000 */
[----:B--2---:R2:W-:Y:S01]  /*30b0*/  SYNCS.ARRIVE.TRANS64.RED.A1T0 RZ, [R3+URZ], RZ ;  /* 0x000000ff03ff79a7 */ /* 0x0045e200081004ff */
[----:B------:R2:W4:Y:S01]  /*30c0*/  @P0 SYNCS.PHASECHK.TRANS64.TRYWAIT P2, [UR4], R2 ;  /* 0x00000002ff0005a7 */ /* 0x0005220008041104 */
[----:B-1----:R-:W-:Y:S01]  /*30d0*/  LOP3.LUT P1, RZ, R6, 0x1, RZ, 0xc0, !PT ;  /* 0x0000000106ff7812 */ /* 0x002fe2000782c0ff */
[----:B------:R-:W1:Y:S02]  /*30e0*/  SYNCS.PHASECHK.TRANS64.TRYWAIT P0, [UR8+0xd0], R0 ;  /* 0x0000d000ff0075a7 */ /* 0x000e640008001108 */
[----:B-12-4-:R-:W-:Y:S10]  /*30f0*/  @!P0 BRA `(.L_x_55) ;  /* 0x00000080000c8947 */ /* 0x016ff40003800000 */
.L_x_149:
[----:B------:R-:W-:Y:S01]  /*3100*/  IADD3 R10, PT, PT, R10, 0x1, RZ ;  /* 0x000000010a0a7810 */ /* 0x000fe20007ffe0ff */
[----:B------:R-:W-:Y:S06]  /*3110*/  BRA.U !UP3, `(.L_x_56) ;  /* 0x000000010b987547 */ /* 0x000fec000b800000 */
[----:B------:R-:W-:Y:S01]  /*3120*/  UPLOP3.LUT UP4, UPT, UPT, UPT, UPT, 0x40, 0x4 ;  /* 0x000000000004789c */ /* 0x000fe20003f8e870 */
[----:B------:R-:W-:Y:S01]  /*3130*/  UMOV UR16, UR10 ;  /* 0x0000000a00107c82 */ /* 0x000fe20008000000 */
[----:B------:R-:W-:Y:S01]  /*3140*/  UMOV UR15, UR5 ;  /* 0x00000005000f7c82 */ /* 0x000fe20008000000 */
[----:B------:R-:W-:-:S08]  /*3150*/  UMOV UR14, UR17 ;  /* 0x00000011000e7c82 */ /* 0x000fd00008000000 */
.L_x_59:
[----:B------:R-:W-:Y:S02]  /*3160*/  UIADD3 UR16, UPT, UPT, UR16, 0x1, URZ ;  /* 0x0000000110107890 */ /* 0x000fe4000fffe0ff */
[----:B--2---:R-:W-:Y:S02]  /*3170*/  ULEA UR7, UR14, UR6, 0x3 ;  /* 0x000000060e077291 */ /* 0x004fe4000f8e18ff */
[----:B------:R-:W-:Y:S01]  /*3180*/  UISETP.NE.AND UP0, UPT, UR16, URZ, UPT ;  /* 0x000000ff1000728c */ /* 0x000fe2000bf05270 */
[----:B----4-:R-:W-:Y:S10]  /*3190*/  @P2 BRA `(.L_x_57) ;  /* 0x00000000000c2947 */ /* 0x010ff40003800000 */
[----:B-1----:R-:W-:Y:S04]  /*31a0*/  SHF.L.U32 R3, R8, 0x1f, RZ ;  /* 0x0000001f08037819 */ /* 0x002fe800000006ff */
[----:B------:R-:W1:Y:S02]  /*31b0*/  SYNCS.PHASECHK.TRANS64.TRYWAIT P0, [UR7], R3 ;  /* 0x00000003ff0075a7 */ /* 0x000e640008001107 */
[----:B-1----:R-:W-:Y:S05]  /*31c0*/  @!P0 BRA `(.L_x_58) ;  /* 0x0000007c00f08947 */ /* 0x002fea0003800000 */
.L_x_57:
[----:B------:R-:W-:Y:S01]  /*31d0*/  UISETP.NE.AND UP1, UPT, UR15, 0x1, UPT ;  /* 0x000000010f00788c */ /* 0x000fe2000bf25270 */
[----:B------:R-:W-:Y:S01]  /*31e0*/  PLOP3.LUT P2, PT, PT, PT, PT, 0x80, 0x8 ;  /* 0x000000000008781c */ /* 0x000fe20003f4f070 */
[----:B------:R-:W-:Y:S02]  /*31f0*/  UIADD3 UR17, UPT, UPT, UR14, 0x1, URZ ;  /* 0x000000010e117890 */ /* 0x000fe4000fffe0ff */
[----:B------:R-:W-:Y:S02]  /*3200*/  ULEA UR24, UR14, UR12, 0xa ;  /* 0x0000000c0e187291 */ /* 0x000fe4000f8e50ff */
[----:B------:R-:W-:Y:S01]  /*3210*/  UISETP.NE.AND UP2, UPT, UR17, 0x5, UPT ;  /* 0x000000051100788c */ /* 0x000fe2000bf45270 */
[----:B------:R-:W-:Y:S01]  /*3220*/  PLOP3.LUT P0, PT, PT, PT, UP1, 0x80, 0x8 ;  /* 0x000000000008781c */ /* 0x000fe20003f0f018 */
[----:B------:R-:W-:Y:S02]  /*3230*/  ULEA UR26, UR14, UR11, 0x9 ;  /* 0x0000000b0e1a7291 */ /* 0x000fe4000f8e48ff */
[----:B------:R-:W-:Y:S02]  /*3240*/  USEL UR13, URZ, 0x1, UP2 ;  /* 0x00000001ff0d7887 */ /* 0x000fe40009000000 */
[----:B------:R-:W-:Y:S02]  /*3250*/  USEL UR17, UR17, URZ, UP2 ;  /* 0x000000ff11117287 */ /* 0x000fe40009000000 */
[----:B------:R-:W-:Y:S02]  /*3260*/  UIADD3 UR30, UPT, UPT, UR24, 0x2, URZ ;  /* 0x00000002181e7890 */ /* 0x000fe4000fffe0ff */
[----:B------:R-:W-:Y:S01]  /*3270*/  @UP1 ULEA UR4, UR17, UR6, 0x3 ;  /* 0x0000000611041291 */ /* 0x000fe2000f8e18ff */
[----:B------:R-:W-:Y:S01]  /*3280*/  LOP3.LUT R8, R8, UR13, RZ, 0x3c, !PT ;  /* 0x0000000d08087c12 */ /* 0x000fe2000f8e3cff */
[----:B------:R-:W-:Y:S02]  /*3290*/  UIADD3 UR28, UPT, UPT, UR26, 0x2, URZ ;  /* 0x000000021a1c7890 */ /* 0x000fe4000fffe0ff */
[----:B------:R-:W-:Y:S01]  /*32a0*/  UIADD3 UR7, UPT, UPT, UR7, 0x28, URZ ;  /* 0x0000002807077890 */ /* 0x000fe2000fffe0ff */
[----:B-1----:R-:W-:Y:S01]  /*32b0*/  @P0 SHF.L.U32 R0, R8, 0x1f, RZ ;  /* 0x0000001f08000819 */ /* 0x002fe200000006ff */
[----:B------:R-:W-:Y:S01]  /*32c0*/  UMOV UR25, 0x80004020 ;  /* 0x8000402000197882 */ /* 0x000fe20000000000 */
[----:B------:R-:W-:Y:S01]  /*32d0*/  UMOV UR27, 0x80004020 ;  /* 0x80004020001b7882 */ /* 0x000fe20000000000 */
[----:B------:R-:W-:Y:S01]  /*32e0*/  UMOV UR31, 0x80004020 ;  /* 0x80004020001f7882 */ /* 0x000fe20000000000 */
[----:B------:R2:W4:Y:S01]  /*32f0*/  @P0 SYNCS.PHASECHK.TRANS64.TRYWAIT P2, [UR4], R0 ;  /* 0x00000000ff0005a7 */ /* 0x0005220008041104 */
[----:B------:R-:W-:Y:S01]  /*3300*/  UIADD3 UR15, UPT, UPT, UR15, -0x1, URZ ;  /* 0xffffffff0f0f7890 */ /* 0x000fe2000fffe0ff */
[----:B------:R2:W-:Y:S01]  /*3310*/  UTCHMMA gdesc[UR26], gdesc[UR24], tmem[UR9], tmem[UR22], idesc[UR23], UP4 ;  /* 0x00ff16181a0075ea */ /* 0x0005e2000a000009 */
[----:B------:R-:W-:Y:S01]  /*3320*/  UPLOP3.LUT UP4, UPT, UPT, UPT, UPT, 0x80, 0x8 ;  /* 0x000000000008789c */ /* 0x000fe20003f8f070 */
[----:B------:R-:W-:Y:S01]  /*3330*/  UMOV UR29, 0x80004020 ;  /* 0x80004020001d7882 */ /* 0x000fe20000000000 */
[----:B------:R-:W-:Y:S01]  /*3340*/  UMOV UR14, UR17 ;  /* 0x00000011000e7c82 */ /* 0x000fe20008000000 */
[----:B------:R2:W-:Y:S01]  /*3350*/  UTCHMMA gdesc[UR28], gdesc[UR30], tmem[UR9], tmem[UR20], idesc[UR21], UPT ;  /* 0x00ff141e1c0075ea */ /* 0x0005e2000b800009 */
[----:B------:R2:W-:Y:S01]  /*3360*/  UTCBAR [UR7], URZ ;  /* 0x000000ff070073e9 */ /* 0x0005e200080000ff */
[----:B------:R-:W-:Y:S06]  /*3370*/  BRA.U UP0, `(.L_x_59) ;  /* 0xfffffffd00787547 */ /* 0x000fec000b83ffff */
.L_x_56:
[----:B------:R-:W-:Y:S01]  /*3380*/  UIADD3 UR18, UPT, UPT, UR18, 0x1, URZ ;  /* 0x0000000112127890 */ /* 0x000fe2000fffe0ff */
[C---:B------:R-:W-:Y:S01]  /*3390*/  ISETP.NE.AND P0, PT, R10.reuse, 0x2, PT ;  /* 0x000000020a00780c */ /* 0x040fe20003f05270 */
[----:B------:R-:W-:Y:S02]  /*33a0*/  UIADD3 UR8, UPT, UPT, UR8, 0xc0, URZ ;  /* 0x000000c008087890 */ /* 0x000fe4000fffe0ff */
[----:B------:R-:W-:Y:S01]  /*33b0*/  UISETP.NE.AND UP0, UPT, UR18, 0x2, UPT ;  /* 0x000000021200788c */ /* 0x000fe2000bf05270 */
[----:B-12---:R-:W-:Y:S02]  /*33c0*/  SEL R0, RZ, 0x1, P0 ;  /* 0x00000001ff007807 */ /* 0x006fe40000000000 */
[----:B------:R-:W-:Y:S01]  /*33d0*/  SEL R10, R10, RZ, P0 ;  /* 0x000000ff0a0a7207 */ /* 0x000fe20000000000 */
[----:B------:R-:W-:Y:S01]  /*33e0*/  USEL UR4, URZ, 0x1, UP0 ;  /* 0x00000001ff047887 */ /* 0x000fe20008000000 */
[----:B------:R-:W-:Y:S01]  /*33f0*/  LOP3.LUT R9, R9, R0, RZ, 0x3c, !PT ;  /* 0x0000000009097212 */ /* 0x000fe200078e3cff */
[----:B------:R-:W-:Y:S01]  /*3400*/  USEL UR18, UR18, URZ, UP0 ;  /* 0x000000ff12127287 */ /* 0x000fe20008000000 */
[----:B------:R1:W-:Y:S03]  /*3410*/  UTCBAR [UR8], URZ ;  /* 0x000000ff080073e9 */ /* 0x0003e600080000ff */
[----:B------:R-:W-:Y:S01]  /*3420*/  LOP3.LUT R11, R11, UR4, RZ, 0x3c, !PT ;  /* 0x000000040b0b7c12 */ /* 0x000fe2000f8e3cff */
[----:B------:R-:W-:Y:S07]  /*3430*/  @P1 BRA `(.L_x_60) ;  /* 0xfffffff800c81947 */ /* 0x000fee000383ffff */
[----:B------:R-:W2:Y:S01]  /*3440*/  S2UR UR4, SR_CgaCtaId ;  /* 0x00000000000479c3 */ /* 0x000ea20000008800 */
[----:B------:R-:W-:Y:S01]  /*3450*/  ELECT P0, URZ, PT ;  /* 0x0000000000ff782f */ /* 0x000fe20003800000 */
[----:B------:R-:W-:Y:S01]  /*3460*/  IMAD.MOV.U32 R0, RZ, RZ, 0x1 ;  /* 0x00000001ff007424 */ /* 0x000fe200078e00ff */
[----:B------:R-:W-:Y:S01]  /*3470*/  UIADD3 UR6, UPT, UPT, UR6, 0xd0, URZ ;  /* 0x000000d006067890 */ /* 0x000fe2000fffe0ff */
[----:B------:R-:W-:Y:S01]  /*3480*/  SHF.L.U32 R3, R11, 0x1f, RZ ;  /* 0x0000001f0b037819 */ /* 0x000fe200000006ff */
[----:B------:R-:W-:-:S03]  /*3490*/  UMOV UR5, 0x40 ;  /* 0x0000004000057882 */ /* 0x000fc60000000000 */
[----:B------:R-:W-:Y:S01]  /*34a0*/  UVIRTCOUNT.DEALLOC.SMPOOL 0x80 ;  /* 0x000000800000784c */ /* 0x000fe20000000000 */
[----:B--2---:R-:W-:Y:S02]  /*34b0*/  ULEA UR4, UR4, UR5, 0x18 ;  /* 0x0000000504047291 */ /* 0x004fe4000f8ec0ff */
[----:B------:R-:W-:-:S07]  /*34c0*/  ULEA UR5, UR18, UR6, 0x3 ;  /* 0x0000000612057291 */ /* 0x000fce000f8e18ff */
[----:B------:R2:W-:Y:S02]  /*34d0*/  @P0 STS.U8 [UR4+0x1c], R0 ;  /* 0x00001c00ff000988 */ /* 0x0005e40008000004 */
[----:B------:R-:W3:Y:S02]  /*34e0*/  SYNCS.PHASECHK.TRANS64.TRYWAIT P0, [UR5], R3 ;  /* 0x00000003ff0075a7 */ /* 0x000ee40008001105 */
[----:B--23--:R-:W-:Y:S05]  /*34f0*/  @!P0 BRA `(.L_x_61) ;  /* 0x0000007c003c8947 */ /* 0x00cfea0003800000 */
.L_x_152:
[----:B------:R-:W-:-:S04]  /*3500*/  UIADD3 UR7, UPT, UPT, UR18, 0x1, URZ ;  /* 0x0000000112077890 */ /* 0x000fc8000fffe0ff */
[----:B------:R-:W-:-:S04]  /*3510*/  UISETP.NE.AND UP0, UPT, UR7, 0x2, UPT ;  /* 0x000000020700788c */ /* 0x000fc8000bf05270 */
[----:B------:R-:W-:Y:S02]  /*3520*/  USEL UR5, URZ, 0x1, UP0 ;  /* 0x00000001ff057887 */ /* 0x000fe40008000000 */
[----:B------:R-:W-:-:S04]  /*3530*/  USEL UR7, UR7, URZ, UP0 ;  /* 0x000000ff07077287 */ /* 0x000fc80008000000 */
[----:B------:R-:W-:Y:S01]  /*3540*/  ULEA UR7, UR7, UR6, 0x3 ;  /* 0x0000000607077291 */ /* 0x000fe2000f8e18ff */
[----:B--2---:R-:W-:-:S04]  /*3550*/  LOP3.LUT R3, R11, UR5, RZ, 0x3c, !PT ;  /* 0x000000050b037c12 */ /* 0x004fc8000f8e3cff */
[----:B------:R-:W-:-:S04]  /*3560*/  SHF.L.U32 R3, R3, 0x1f, RZ ;  /* 0x0000001f03037819 */ /* 0x000fc800000006ff */
[----:B------:R-:W2:Y:S02]  /*3570*/  SYNCS.PHASECHK.TRANS64.TRYWAIT P0, [UR7], R3 ;  /* 0x00000003ff0075a7 */ /* 0x000ea40008001107 */
[----:B--2---:R-:W-:Y:S05]  /*3580*/  @!P0 BRA `(.L_x_62) ;  /* 0x0000007c00308947 */ /* 0x004fea0003800000 */
.L_x_154:
[----:B------:R-:W-:Y:S01]  /*3590*/  NOP ;  /* 0x0000000000007918 */ /* 0x000fe20000000000 */
[----:B--2---:R-:W2:Y:S01]  /*35a0*/  LDS R0, [UR4+0x14] ;  /* 0x00001404ff007984 */ /* 0x004ea20008000800 */
[----:B------:R-:W-:Y:S01]  /*35b0*/  ULOP3.LUT UR6, UR19, 0xffff, URZ, 0xc0, !UPT ;  /* 0x0000ffff13067892 */ /* 0x000fe2000f8ec0ff */
[----:B-1----:R-:W-:Y:S01]  /*35c0*/  UMOV UR8, 0xffff ;  /* 0x0000ffff00087882 */ /* 0x002fe20000000000 */
[----:B------:R-:W-:Y:S02]  /*35d0*/  UMOV UR5, 0x1 ;  /* 0x0000000100057882 */ /* 0x000fe40000000000 */
[----:B------:R-:W-:-:S04]  /*35e0*/  USHF.R.U32.HI UR6, URZ, 0x5, UR6 ;  /* 0x00000005ff067899 */ /* 0x000fc80008011606 */
[----:B------:R-:W-:Y:S02]  /*35f0*/  USHF.L.U32 UR8, UR8, UR6, URZ ;  /* 0x0000000608087299 */ /* 0x000fe400080006ff */
[----:B------:R-:W-:-:S04]  /*3600*/  USHF.L.U32 UR5, UR5, UR6, URZ ;  /* 0x0000000605057299 */ /* 0x000fc800080006ff */
[----:B--2---:R-:W-:-:S04]  /*3610*/  LOP3.LUT R0, R0, UR8, RZ, 0xc0, !PT ;  /* 0x0000000800007c12 */ /* 0x004fc8000f8ec0ff */
[----:B------:R-:W-:-:S13]  /*3620*/  ISETP.NE.AND P0, PT, R0, UR8, PT ;  /* 0x0000000800007c0c */ /* 0x000fda000bf05270 */
[----:B------:R-:W-:Y:S05]  /*3630*/  @P0 BRA `(.L_x_63) ;  /* 0x0000000000580947 */ /* 0x000fea0003800000 */
[----:B------:R-:W1:Y:S02]  /*3640*/  LDS R0, [UR4+0x18] ;  /* 0x00001804ff007984 */ /* 0x000e640008000800 */
[----:B-1----:R-:W-:-:S04]  /*3650*/  LOP3.LUT R0, R0, UR5, RZ, 0xc0, !PT ;  /* 0x0000000500007c12 */ /* 0x002fc8000f8ec0ff */
[----:B------:R-:W-:-:S13]  /*3660*/  ISETP.NE.AND P0, PT, R0, UR5, PT ;  /* 0x0000000500007c0c */ /* 0x000fda000bf05270 */
[----:B------:R-:W-:Y:S05]  /*3670*/  @P0 BRA `(.L_x_64) ;  /* 0x00000000003c0947 */ /* 0x000fea0003800000 */
[----:B------:R-:W1:Y:S01]  /*3680*/  S2R R2, SR_LANEID ;  /* 0x0000000000027919 */ /* 0x000e620000000000 */
[----:B------:R-:W-:Y:S01]  /*3690*/  ULOP3.LUT UR8, URZ, UR8, URZ, 0x33, !UPT ;  /* 0x00000008ff087292 */ /* 0x000fe2000f8e33ff */
[----:B------:R-:W-:Y:S01]  /*36a0*/  LOP3.LUT R4, RZ, UR5, RZ, 0x33, !PT ;  /* 0x00000005ff047c12 */ /* 0x000fe2000f8e33ff */
[----:B------:R-:W-:Y:S02]  /*36b0*/  VOTEU.ANY UR7, UPT, PT ;  /* 0x0000000000077886 */ /* 0x000fe400038e0100 */
[----:B------:R-:W-:Y:S01]  /*36c0*/  UFLO.U32 UR7, UR7 ;  /* 0x00000007000772bd */ /* 0x000fe200080e0000 */
[----:B------:R-:W2:Y:S01]  /*36d0*/  REDUX UR5, R4 ;  /* 0x00000000040573c4 */ /* 0x000ea20000000000 */
[----:B------:R-:W-:-:S06]  /*36e0*/  IMAD.U32 R0, RZ, RZ, UR8 ;  /* 0x00000008ff007e24 */ /* 0x000fcc000f8e00ff */
[----:B------:R3:W-:Y:S01]  /*36f0*/  UTCATOMSWS.AND URZ, UR8 ;  /* 0x0000000800ff79e3 */ /* 0x0007e20008000000 */
[----:B------:R-:W4:Y:S01]  /*3700*/  REDUX UR6, R0 ;  /* 0x00000000000673c4 */ /* 0x000f220000000000 */
[----:B-1----:R-:W-:Y:S01]  /*3710*/  ISETP.EQ.U32.AND P0, PT, R2, UR7, PT ;  /* 0x0000000702007c0c */ /* 0x002fe2000bf02070 */
[----:B--2---:R-:W-:Y:S01]  /*3720*/  IMAD.U32 R2, RZ, RZ, UR5 ;  /* 0x00000005ff027e24 */ /* 0x004fe2000f8e00ff */
[----:B----4-:R-:W-:-:S11]  /*3730*/  MOV R3, UR6 ;  /* 0x0000000600037c02 */ /* 0x010fd60008000f00 */
[----:B------:R3:W-:Y:S04]  /*3740*/  @P0 ATOMS.AND RZ, [UR4+0x14], R3 ;  /* 0x00001403ffff098c */ /* 0x0007e8000a800004 */
[----:B------:R3:W-:Y:S01]  /*3750*/  @P0 ATOMS.AND RZ, [UR4+0x18], R2 ;  /* 0x00001802ffff098c */ /* 0x0007e2000a800004 */
[----:B------:R-:W-:Y:S05]  /*3760*/  BRA `(.L_x_65) ;  /* 0x0000000000147947 */ /* 0x000fea0003800000 */
.L_x_64:
[----:B------:R-:W-:Y:S02]  /*3770*/  MOV R2, 0x3790 ;  /* 0x0000379000027802 */ /* 0x000fe40000000f00 */
[----:B----45:R-:W-:Y:S05]  /*3780*/  CALL.REL.NOINC `($__internal_0_$__cuda_sm10x_tcgen05_guardrail_trap_col_being_dealloced_not_returned_by_alloc) ;  /* 0x0000008000187944 */ /* 0x030fea0003c00000 */
[----:B------:R-:W-:Y:S05]  /*3790*/  BRA `(.L_x_65) ;  /* 0x0000000000087947 */ /* 0x000fea0003800000 */
.L_x_63:
[----:B------:R-:W-:Y:S02]  /*37a0*/  MOV R2, 0x37c0 ;  /* 0x000037c000027802 */ /* 0x000fe40000000f00 */
[----:B----45:R-:W-:Y:S05]  /*37b0*/  CALL.REL.NOINC `($__internal_2_$__cuda_sm10x_tcgen05_guardrail_trap_unallocated_columns_being_dealloced) ;  /* 0x0000008000247944 */ /* 0x030fea0003c00000 */
.L_x_65:
[----:B------:R-:W-:Y:S01]  /*37c0*/  NOP ;  /* 0x0000000000007918 */ /* 0x000fe20000000000 */
[----:B---3--:R-:W-:Y:S05]  /*37d0*/  EXIT ;  /* 0x000000000000794d */ /* 0x008fea0003800000 */
.L_x_49:
[----:B------:R-:W-:-:S09]  /*37e0*/  UISETP.NE.OR UP2, UPT, UR8, 0x3, !UP2 ;  /* 0x000000030800788c */ /* 0x000fd2000d745670 */
[----:B------:R-:W-:Y:S05]  /*37f0*/  BRA.U UP2, `(.L_x_66) ;  /* 0x0000001102147547 */ /* 0x000fea000b800000 */
[----:B------:R-:W1:Y:S01]  /*3800*/  LDC R0, c[0x0][0xb30] ;  /* 0x0002cc00ff007b82 */ /* 0x000e620000000800 */
[----:B------:R-:W2:Y:S01]  /*3810*/  LDCU.64 UR8, c[0x0][0x888] ;  /* 0x00011100ff0877ac */ /* 0x000ea20008000a00 */
[----:B------:R-:W-:Y:S02]  /*3820*/  HFMA2 R29, -RZ, RZ, 0, 0 ;  /* 0x00000000ff1d7431 */ /* 0x000fe400000001ff */
[----:B------:R-:W-:Y:S01]  /*3830*/  IMAD.MOV.U32 R31, RZ, RZ, 0x1 ;  /* 0x00000001ff1f7424 */ /* 0x000fe200078e00ff */
[----:B------:R-:W-:Y:S01]  /*3840*/  MOV R23, 0x4000 ;  /* 0x0000400000177802 */ /* 0x000fe20000000f00 */
[----:B------:R-:W4:Y:S01]  /*3850*/  LDCU.64 UR4, c[0x0][0x890] ;  /* 0x00011200ff0477ac */ /* 0x000f220008000a00 */
[----:B------:R-:W-:Y:S01]  /*3860*/  IMAD.MOV.U32 R30, RZ, RZ, RZ ;  /* 0x000000ffff1e7224 */ /* 0x000fe200078e00ff */
[----:B------:R-:W3:Y:S01]  /*3870*/  LDC R19, c[0x0][0x370] ;  /* 0x0000dc00ff137b82 */ /* 0x000ee20000000800 */
[----:B------:R-:W-:Y:S01]  /*3880*/  UMOV UR7, 0x400 ;  /* 0x0000040000077882 */ /* 0x000fe20000000000 */
[----:B------:R-:W-:-:S02]  /*3890*/  UPLOP3.LUT UP1, UPT, UPT, UPT, UPT, 0x40, 0x4 ;  /* 0x000000000004789c */ /* 0x000fc40003f2e870 */
[----:B------:R-:W-:-:S04]  /*38a0*/  ULEA UR7, UR37, UR7, 0x18 ;  /* 0x0000000725077291 */ /* 0x000fc8000f8ec0ff */
[----:B------:R-:W3:Y:S01]  /*38b0*/  LDC R2, c[0x0][0xb0c] ;  /* 0x0002c300ff027b82 */ /* 0x000ee20000000800 */
[----:B------:R-:W-:Y:S02]  /*38c0*/  UIADD3 UR13, UPT, UPT, UR7, 0x68, URZ ;  /* 0x00000068070d7890 */ /* 0x000fe4000fffe0ff */
[----:B--2---:R-:W-:Y:S02]  /*38d0*/  UISETP.NE.U32.AND UP2, UPT, UR8, URZ, UPT ;  /* 0x000000ff0800728c */ /* 0x004fe4000bf45070 */
[----:B------:R-:W-:Y:S02]  /*38e0*/  UIADD3 UR33, UPT, UPT, UR7, 0x50, URZ ;  /* 0x0000005007217890 */ /* 0x000fe4000fffe0ff */
[----:B----4-:R-:W-:Y:S01]  /*38f0*/  UISETP.NE.U32.AND UP3, UPT, UR4, URZ, UPT ;  /* 0x000000ff0400728c */ /* 0x010fe2000bf65070 */
[----:B------:R-:W2:Y:S01]  /*3900*/  LDC R18, c[0x0][0xb20] ;  /* 0x0002c800ff127b82 */ /* 0x000ea20000000800 */
[----:B-1----:R-:W-:Y:S01]  /*3910*/  ISETP.NE.AND P1, PT, R0, 0x1, PT ;  /* 0x000000010000780c */ /* 0x002fe20003f25270 */
[----:B------:R-:W-:-:S02]  /*3920*/  UISETP.NE.AND.EX UP2, UPT, UR9, URZ, UPT, UP2 ;  /* 0x000000ff0900728c */ /* 0x000fc4000bf45320 */
[----:B------:R-:W-:Y:S02]  /*3930*/  UIADD3 UR25, UPT, UPT, UR7, 0x58, URZ ;  /* 0x0000005807197890 */ /* 0x000fe4000fffe0ff */
[----:B------:R-:W-:Y:S02]  /*3940*/  UIADD3 UR17, UPT, UPT, UR7, 0x60, URZ ;  /* 0x0000006007117890 */ /* 0x000fe4000fffe0ff */
[----:B------:R-:W1:Y:S01]  /*3950*/  LDC.64 R32, c[0x0][0x348] ;  /* 0x0000d200ff207b82 */ /* 0x000e620000000a00 */
[----:B------:R-:W-:Y:S02]  /*3960*/  UPRMT UR13, UR37, 0x654, UR13 ;  /* 0x00000654250d7896 */ /* 0x000fe4000800000d */
[----:B------:R-:W-:-:S05]  /*3970*/  UISETP.NE.AND.EX UP3, UPT, UR5, URZ, UPT, UP3 ;  /* 0x000000ff0500728c */ /* 0x000fca000bf65330 */
[----:B------:R-:W4:Y:S08]  /*3980*/  LDC.64 R16, c[0x0][0xb10] ;  /* 0x0002c400ff107b82 */ /* 0x000f300000000a00 */
[----:B------:R-:W1:Y:S08]  /*3990*/  LDC.64 R6, c[0x0][0xb18] ;  /* 0x0002c600ff067b82 */ /* 0x000e700000000a00 */
[----:B------:R-:W1:Y:S08]  /*39a0*/  LDC.64 R4, c[0x0][0xb28] ;  /* 0x0002ca00ff047b82 */ /* 0x000e700000000a00 */
[----:B--23--:R-:W1:Y:S02]  /*39b0*/  LDC R22, c[0x0][0x374] ;  /* 0x0000dd00ff167b82 */ /* 0x00ce640000000800 */
.L_x_77:
[C---:B------:R-:W-:Y:S02]  /*39c0*/  LEA R0, R30.reuse, UR7, 0x3 ;  /* 0x000000071e007c11 */ /* 0x040fe4000f8e18ff */
[----:B------:R-:W-:Y:S02]  /*39d0*/  SHF.L.U32 R3, R29, 0x1f, RZ ;  /* 0x0000001f1d037819 */ /* 0x000fe400000006ff */
[----:B------:R-:W-:Y:S02]  /*39e0*/  LEA R24, R30, UR7, 0x4 ;  /* 0x000000071e187c11 */ /* 0x000fe4000f8e20ff */
[----:B--2---:R-:W2:Y:S02]  /*39f0*/  SYNCS.PHASECHK.TRANS64.TRYWAIT P0, [R0+URZ+0xa0], R3 ;  /* 0x0000a003000075a7 */ /* 0x004ea400080011ff */
[----:B--2---:R-:W-:Y:S05]  /*3a00*/  @!P0 BRA `(.L_x_67) ;  /* 0x0000007800288947 */ /* 0x004fea0003800000 */
.L_x_155:
[----:B------:R-:W-:Y:S01]  /*3a10*/  ISETP.GE.AND P0, PT, R72, 0x1, PT ;  /* 0x000000014800780c */ /* 0x000fe20003f06270 */
[----:B------:R-:W3:Y:S01]  /*3a20*/  LDS.128 R24, [R24+0x110] ;  /* 0x0001100018187984 */ /* 0x000ee20000000c00 */
[----:B--2---:R-:W-:Y:S01]  /*3a30*/  VIADD R0, R0, 0xb0 ;  /* 0x000000b000007836 */ /* 0x004fe20000000000 */
[----:B------:R-:W-:Y:S01]  /*3a40*/  @!PT LDS RZ, [RZ] ;  /* 0x00000000fffff984 */ /* 0x000fe20000000800 */
[----:B------:R-:W-:Y:S01]  /*3a50*/  @!PT LDS RZ, [RZ] ;  /* 0x00000000fffff984 */ /* 0x000fe20000000800 */
[----:B------:R-:W-:Y:S01]  /*3a60*/  @!PT LDS RZ, [RZ] ;  /* 0x00000000fffff984 */ /* 0x000fe20000000800 */
[----:B------:R-:W-:Y:S01]  /*3a70*/  @!PT LDS RZ, [RZ] ;  /* 0x00000000fffff984 */ /* 0x000fe20000000800 */
[----:B------:R2:W-:Y:S06]  /*3a80*/  MEMBAR.ALL.CTA ;  /* 0x0000000000007992 */ /* 0x0005ec0000008000 */
[----:B--2---:R-:W2:Y:S01]  /*3a90*/  FENCE.VIEW.ASYNC.S ;  /* 0x00000000000073c6 */ /* 0x004ea20000000000 */
[----:B------:R-:W-:Y:S04]  /*3aa0*/  PRMT R0, RZ, 0x654, R0 ;  /* 0x00000654ff007816 */ /* 0x000fe80000000000 */
[----:B--2---:R2:W-:Y:S01]  /*3ab0*/  SYNCS.ARRIVE.TRANS64.RED.A1T0 RZ, [R0+URZ], RZ ;  /* 0x000000ff00ff79a7 */ /* 0x0045e200081004ff */
[----:B---3--:R-:W-:Y:S11]  /*3ac0*/  LOP3.LUT P3, RZ, R26, 0x1, RZ, 0xc0, !PT ;  /* 0x000000011aff7812 */ /* 0x008ff6000786c0ff */
[----:B------:R-:W-:Y:S02]  /*3ad0*/  @!UPT UIADD3 URZ, UPT, UPT, URZ, URZ, URZ ;  /* 0x000000fffffff290 */ /* 0x000fe4000fffe0ff */
[----:B------:R-:W-:Y:S02]  /*3ae0*/  @P3 MOV R13, R24 ;  /* 0x00000018000d3202 */ /* 0x000fe40000000f00 */
[----:B------:R-:W-:Y:S01]  /*3af0*/  @P3 LOP3.LUT R8, R25, 0xffff, RZ, 0xc0, !PT ;  /* 0x0000ffff19083812 */ /* 0x000fe200078ec0ff */
[----:B--2---:R-:W-:Y:S06]  /*3b00*/  @!P0 BRA `(.L_x_68) ;  /* 0x0000000000a48947 */ /* 0x004fec0003800000 */
[----:B-1----:R-:W-:Y:S01]  /*3b10*/  IMAD.HI.U32 R35, R22, R7, RZ ;  /* 0x0000000716237227 */ /* 0x002fe200078e00ff */
[----:B------:R-:W-:Y:S02]  /*3b20*/  ISETP.NE.AND P0, PT, R6, 0x1, PT ;  /* 0x000000010600780c */ /* 0x000fe40003f05270 */
[----:B------:R-:W-:Y:S01]  /*3b30*/  ISETP.NE.AND P2, PT, R72, 0x1, PT ;  /* 0x000000014800780c */ /* 0x000fe20003f45270 */
[----:B----4-:R-:W-:Y:S01]  /*3b40*/  IMAD.HI.U32 R34, R19, R16, RZ ;  /* 0x0000001013227227 */ /* 0x010fe200078e00ff */
[----:B------:R-:W-:Y:S02]  /*3b50*/  SHF.R.U32.HI R35, RZ, R18, R35 ;  /* 0x00000012ff237219 */ /* 0x000fe40000011623 */
[----:B------:R-:W-:Y:S01]  /*3b60*/  ISETP.NE.AND P4, PT, R2, 0x1, PT ;  /* 0x000000010200780c */ /* 0x000fe20003f85270 */
[----:B------:R-:W-:Y:S01]  /*3b70*/  IMAD.HI.U32 R36, R13, R16, RZ ;  /* 0x000000100d247227 */ /* 0x000fe200078e00ff */
[----:B------:R-:W-:Y:S02]  /*3b80*/  SHF.R.U32.HI R34, RZ, R17, R34 ;  /* 0x00000011ff227219 */ /* 0x000fe40000011622 */
[----:B------:R-:W-:Y:S01]  /*3b90*/  SEL R3, R22, R35, !P0 ;  /* 0x0000002316037207 */ /* 0x000fe20004000000 */
[C---:B------:R-:W-:Y:S01]  /*3ba0*/  IMAD.HI.U32 R35, R8.reuse, R7, RZ ;  /* 0x0000000708237227 */ /* 0x040fe200078e00ff */
[----:B------:R-:W-:Y:S02]  /*3bb0*/  SEL R11, R19, R34, !P4 ;  /* 0x00000022130b7207 */ /* 0x000fe40006000000 */
[----:B------:R-:W-:Y:S01]  /*3bc0*/  SHF.R.U32.HI R36, RZ, R17, R36 ;  /* 0x00000011ff247219 */ /* 0x000fe20000011624 */
[----:B------:R-:W-:Y:S01]  /*3bd0*/  IMAD.HI.U32 R38, R3, R4, RZ ;  /* 0x0000000403267227 */ /* 0x000fe200078e00ff */
[----:B------:R-:W-:Y:S03]  /*3be0*/  SHF.R.U32.HI R35, RZ, R18, R35 ;  /* 0x00000012ff237219 */ /* 0x000fe60000011623 */
[----:B------:R-:W-:Y:S01]  /*3bf0*/  IMAD.HI.U32 R34, R11, R4, RZ ;  /* 0x000000040b227227 */ /* 0x000fe200078e00ff */
[----:B------:R-:W-:Y:S02]  /*3c00*/  @P2 SHF.R.U32.HI R3, RZ, R5, R38 ;  /* 0x00000005ff032219 */ /* 0x000fe40000011626 */
[----:B------:R-:W-:Y:S02]  /*3c10*/  SEL R9, R8, R35, !P0 ;  /* 0x0000002308097207 */ /* 0x000fe40004000000 */
[----:B------:R-:W-:Y:S01]  /*3c20*/  @P2 SHF.R.U32.HI R11, RZ, R5, R34 ;  /* 0x00000005ff0b2219 */ /* 0x000fe20000011622 */
[C---:B------:R-:W-:Y:S01]  /*3c30*/  IMAD R10, R72.reuse, R3, RZ ;  /* 0x00000003480a7224 */ /* 0x040fe200078e02ff */
[----:B------:R-:W-:Y:S01]  /*3c40*/  SEL R3, R13, R36, !P4 ;  /* 0x000000240d037207 */ /* 0x000fe20006000000 */
[C---:B------:R-:W-:Y:S03]  /*3c50*/  IMAD.HI.U32 R14, R9.reuse, R4, RZ ;  /* 0x00000004090e7227 */ /* 0x040fe600078e00ff */
[----:B------:R-:W-:Y:S01]  /*3c60*/  ISETP.GE.AND P0, PT, R9, R10, PT ;  /* 0x0000000a0900720c */ /* 0x000fe20003f06270 */
[C---:B------:R-:W-:Y:S01]  /*3c70*/  IMAD R12, R72.reuse, R11, RZ ;  /* 0x0000000b480c7224 */ /* 0x040fe200078e02ff */
[-C--:B------:R-:W-:Y:S04]  /*3c80*/  SHF.R.U32.HI R14, RZ, R5.reuse, R14 ;  /* 0x00000005ff0e7219 */ /* 0x080fe8000001160e */
[----:B------:R-:W-:Y:S02]  /*3c90*/  ISETP.GE.OR P0, PT, R3, R12, P0 ;  /* 0x0000000c0300720c */ /* 0x000fe40000706670 */
[----:B------:R-:W-:Y:S05]  /*3ca0*/  SEL R15, R9, R14, !P2 ;  /* 0x0000000e090f7207 */ /* 0x000fea0005000000 */
[----:B------:R-:W-:Y:S04]  /*3cb0*/  IMAD.MOV R14, RZ, RZ, -R15 ;  /* 0x000000ffff0e7224 */ /* 0x000fe800078e0a0f */
[----:B------:R-:W-:Y:S02]  /*3cc0*/  IMAD R14, R72, R14, R9 ;  /* 0x0000000e480e7224 */ /* 0x000fe400078e0209 */
[C---:B------:R-:W-:Y:S05]  /*3cd0*/  @!P0 IMAD.HI.U32 R10, R3.reuse, R4, RZ ;  /* 0x00000004030a8227 */ /* 0x040fea00078e00ff */
[----:B------:R-:W-:Y:S04]  /*3ce0*/  @!P0 SHF.R.U32.HI R10, RZ, R5, R10 ;  /* 0x00000005ff0a8219 */ /* 0x000fe8000001160a */
[----:B------:R-:W-:Y:S01]  /*3cf0*/  @!P0 SEL R0, R3, R10, !P2 ;  /* 0x0000000a03008207 */ /* 0x000fe20005000000 */
[----:B------:R-:W-:Y:S03]  /*3d00*/  IMAD.MOV R10, RZ, RZ, -R3 ;  /* 0x000000ffff0a7224 */ /* 0x000fe600078e0a03 */
[----:B------:R-:W-:Y:S01]  /*3d10*/  @!P0 IADD3 R15, PT, PT, R15, -R0, RZ ;  /* 0x800000000f0f8210 */ /* 0x000fe20007ffe0ff */
[----:B------:R-:W-:Y:S01]  /*3d20*/  @!P0 IMAD R0, R11, R14, R0 ;  /* 0x0000000e0b008224 */ /* 0x000fe200078e0200 */
[----:B------:R-:W-:Y:S01]  /*3d30*/  IADD3 R11, PT, PT, -R9, RZ, RZ ;  /* 0x000000ff090b7210 */ /* 0x000fe20007ffe1ff */
[----:B------:R-:W-:Y:S02]  /*3d40*/  IMAD R13, R2, R10, R13 ;  /* 0x0000000a020d7224 */ /* 0x000fe400078e020d */
[----:B------:R-:W-:Y:S02]  /*3d50*/  @!P0 IMAD R9, R15, R72, R3 ;  /* 0x000000480f098224 */ /* 0x000fe400078e0203 */
[----:B------:R-:W-:Y:S02]  /*3d60*/  @!P0 IMAD.MOV.U32 R3, RZ, RZ, R0 ;  /* 0x000000ffff038224 */ /* 0x000fe400078e0000 */
[----:B------:R-:W-:Y:S02]  /*3d70*/  IMAD R8, R6, R11, R8 ;  /* 0x0000000b06087224 */ /* 0x000fe400078e0208 */
[----:B------:R-:W-:Y:S02]  /*3d80*/  IMAD R13, R3, R2, R13 ;  /* 0x00000002030d7224 */ /* 0x000fe400078e020d */
[----:B------:R-:W-:Y:S02]  /*3d90*/  IMAD R8, R9, R6, R8 ;  /* 0x0000000609087224 */ /* 0x000fe400078e0208 */
.L_x_68:
[----:B------:R-:W-:Y:S05]  /*3da0*/  BRA.U UP1, `(.L_x_69) ;  /* 0x0000000101107547 */ /* 0x000fea000b800000 */
[----:B------:R-:W-:Y:S04]  /*3db0*/  MOV R0, UR6 ;  /* 0x0000000600007c02 */ /* 0x000fe80008000f00 */
[----:B------:R-:W-:Y:S04]  /*3dc0*/  SHF.L.U32 R3, R0, 0x1f, RZ ;  /* 0x0000001f00037819 */ /* 0x000fe800000006ff */
[----:B------:R-:W2:Y:S02]  /*3dd0*/  SYNCS.PHASECHK.TRANS64.TRYWAIT P0, [UR7+0x98], R3 ;  /* 0x00009803ff0075a7 */ /* 0x000ea40008001107 */
[----:B--2---:R-:W-:Y:S05]  /*3de0*/  @!P0 BRA `(.L_x_70) ;  /* 0x0000007400448947 */ /* 0x004fea0003800000 */
.L_x_69:
[----:B------:R-:W-:Y:S02]  /*3df0*/  R2UR UR35, R21 ;  /* 0x00000000152372ca */ /* 0x000fe400000e0000 */
[----:B------:R-:W-:Y:S02]  /*3e00*/  R2UR UR34, R20 ;  /* 0x00000000142272ca */ /* 0x000fe400000e0000 */
[----:B------:R-:W-:Y:S02]  /*3e10*/  ISETP.NE.U32.AND P2, PT, RZ, UR4, PT ;  /* 0x00000004ff007c0c */ /* 0x000fe4000bf45070 */
[----:B------:R-:W-:Y:S02]  /*3e20*/  SHF.L.U32 R12, R31, 0x1f, RZ ;  /* 0x0000001f1f0c7819 */ /* 0x000fe400000006ff */
[----:B------:R-:W-:Y:S05]  /*3e30*/  ISETP.NE.AND.EX P2, PT, RZ, UR5, PT, P2 ;  /* 0x00000005ff007c0c */ /* 0x000fea000bf45320 */
[----:B------:R-:W-:Y:S02]  /*3e40*/  USHF.L.U32 UR35, UR35, 0x7, URZ ;  /* 0x0000000723237899 */ /* 0x000fe400080006ff */
[----:B------:R-:W-:Y:S01]  /*3e50*/  USHF.L.U32 UR34, UR34, 0x8, URZ ;  /* 0x0000000822227899 */ /* 0x000fe200080006ff */
[----:B------:R-:W-:Y:S11]  /*3e60*/  BRA.U !UP3, `(.L_x_71) ;  /* 0x000000010b347547 */ /* 0x000ff6000b800000 */
[----:B------:R-:W-:Y:S01]  /*3e70*/  UPLOP3.LUT UP0, UPT, UPT, UPT, UP2, 0x80, 0x8 ;  /* 0x000000000008789c */ /* 0x000fe20003f0f020 */
[----:B--2---:R-:W-:Y:S02]  /*3e80*/  HFMA2 R0, -RZ, RZ, 0, 5.9604644775390625e-08 ;  /* 0x00000001ff007431 */ /* 0x004fe400000001ff */
[----:B------:R-:W-:Y:S03]  /*3e90*/  IMAD.MOV.U32 R155, RZ, RZ, 0x1 ;  /* 0x00000001ff9b7424 */ /* 0x000fe600078e00ff */
[----:B------:R-:W-:Y:S05]  /*3ea0*/  PLOP3.LUT P0, PT, PT, PT, UP0, 0x80, 0x8 ;  /* 0x000000000008781c */ /* 0x000fea0003f0f008 */
[----:B------:R-:W2:Y:S01]  /*3eb0*/  @UP0 LDCU.64 UR10, c[0x0][0x888] ;  /* 0x00011100ff0a07ac */ /* 0x000ea20008000a00 */
[----:B------:R-:W-:Y:S07]  /*3ec0*/  @UP0 UIMAD UR8, UR36, UR4, URZ ;  /* 0x00000004240802a4 */ /* 0x000fee000f8e02ff */
[----:B------:R-:W-:Y:S01]  /*3ed0*/  @!P0 PRMT R155, R0, 0x7610, R155 ;  /* 0x00007610009b8816 */ /* 0x000fe2000000009b */
[----:B--2---:R-:W-:Y:S03]  /*3ee0*/  @UP0 UIMAD.WIDE UR10, UR8, 0x4, UR10 ;  /* 0x00000004080a08a5 */ /* 0x004fe6000f8e020a */
[----:B------:R-:W2:Y:S03]  /*3ef0*/  @!UP0 LDCU UR8, c[0x0][0x880] ;  /* 0x00011000ff0887ac */ /* 0x000ea60008000800 */
[----:B------:R-:W-:Y:S01]  /*3f00*/  IMAD.U32 R10, RZ, RZ, UR10 ;  /* 0x0000000aff0a7e24 */ /* 0x000fe2000f8e00ff */
[----:B------:R-:W-:Y:S05]  /*3f10*/  MOV R11, UR11 ;  /* 0x0000000b000b7c02 */ /* 0x000fea0008000f00 */
[----:B-----5:R3:W5:Y:S02]  /*3f20*/  @P0 LDG.E R81, desc[UR46][R10.64] ;  /* 0x0000002e0a510981 */ /* 0x020764000c1e1900 */
[----:B--23--:R-:W-:Y:S07]  /*3f30*/  @!P0 IMAD.U32 R81, RZ, RZ, UR8 ;  /* 0x00000008ff518e24 */ /* 0x00cfee000f8e00ff */
.L_x_71:
[----:B-----5:R-:W-:Y:S01]  /*3f40*/  @!P2 FSETP.EQ.AND P0, PT, R81, RZ, PT ;  /* 0x000000ff5100a20b */ /* 0x020fe20003f02000 */
[----:B------:R-:W-:Y:S01]  /*3f50*/  @!UPT UIADD3 URZ, UPT, UPT, URZ, URZ, URZ ;  /* 0x000000fffffff290 */ /* 0x000fe2000fffe0ff */
[----:B------:R-:W-:Y:S11]  /*3f60*/  @!P2 BRA `(.L_x_72) ;  /* 0x000000000014a947 */ /* 0x000ff60003800000 */
[----:B------:R-:W-:Y:S02]  /*3f70*/  LOP3.LUT P2, RZ, R155, 0xff, RZ, 0xc0, !PT ;  /* 0x000000ff9bff7812 */ /* 0x000fe4000784c0ff */
[----:B------:R-:W-:Y:S04]  /*3f80*/  PLOP3.LUT P0, PT, PT, PT, UP0, 0x80, 0x8 ;  /* 0x000000000008781c */ /* 0x000fe80003f0f008 */
[----:B------:R-:W-:Y:S07]  /*3f90*/  PLOP3.LUT P0, PT, P0, PT, PT, 0x8, 0x80 ;  /* 0x000000000080781c */ /* 0x000fee000070e170 */
[----:B------:R-:W-:Y:S11]  /*3fa0*/  @P2 FSETP.EQ.AND P0, PT, R81, RZ, PT ;  /* 0x000000ff5100220b */ /* 0x000ff60003f02000 */
[----:B------:R-:W-:Y:S02]  /*3fb0*/  @!UPT UIADD3 URZ, UPT, UPT, URZ, URZ, URZ ;  /* 0x000000fffffff290 */ /* 0x000fe4000fffe0ff */
.L_x_72:
[----:B------:R-:W3:Y:S01]  /*3fc0*/  SYNCS.PHASECHK.TRANS64.TRYWAIT P2, [UR7+0x70], R12 ;  /* 0x0000700cff0075a7 */ /* 0x000ee20008041107 */
[----:B------:R-:W-:Y:S04]  /*3fd0*/  ELECT P4, URZ, PT ;  /* 0x0000000000ff782f */ /* 0x000fe80003880000 */
[----:B------:R-:W-:Y:S11]  /*3fe0*/  PLOP3.LUT P4, PT, P0, P4, PT, 0xf2, 0x2f ;  /* 0x00000000002f781c */ /* 0x000ff60000789e72 */
[----:B------:R-:W-:Y:S02]  /*3ff0*/  @!UPT UIADD3 URZ, UPT, UPT, URZ, URZ, URZ ;  /* 0x000000fffffff290 */ /* 0x000fe4000fffe0ff */
[----:B-1----:R-:W-:Y:S05]  /*4000*/  @!P4 IADD3 R9, P0, PT, R32, 0x580, RZ ;  /* 0x000005802009c810 */ /* 0x002fea0007f1e0ff */
[----:B--2---:R-:W-:Y:S01]  /*4010*/  @!P4 IMAD.X R0, RZ, RZ, R33, P0 ;  /* 0x000000ffff00c224 */ /* 0x004fe200000e0621 */
[----:B---3--:R-:W-:Y:S07]  /*4020*/  @!P2 BRA `(.L_x_73) ;  /* 0x0000007000cca947 */ /* 0x008fee0003800000 */
.L_x_158:
[----:B------:R-:W-:Y:S01]  /*4030*/  @!P4 R2UR UR8, R0 ;  /* 0x000000000008c2ca */ /* 0x000fe200000e0000 */
[----:B------:R-:W-:Y:S01]  /*4040*/  VOTEU.ALL UP1, P4 ;  /* 0x0000000000ff7886 */ /* 0x000fe20002020000 */
[----:B------:R-:W-:Y:S01]  /*4050*/  @!P4 R2UR UR9, R9 ;  /* 0x000000000909c2ca */ /* 0x000fe200000e0000 */
[----:B------:R-:W-:Y:S01]  /*4060*/  @!P4 IMAD.MOV.U32 R0, RZ, RZ, 0x4000 ;  /* 0x00004000ff00c424 */ /* 0x000fe200078e00ff */
[----:B------:R-:W-:Y:S01]  /*4070*/  UMOV UR10, 0x0 ;  /* 0x00000000000a7882 */ /* 0x000fe20000000000 */
[----:B------:R-:W-:Y:S01]  /*4080*/  UMOV UR11, 0x10000000 ;  /* 0x10000000000b7882 */ /* 0x000fe20000000000 */
[----:B------:R-:W-:Y:S01]  /*4090*/  @!UP1 UIADD3 UR32, UPT, UPT, UR7, 0x400, URZ ;  /* 0x0000040007209890 */ /* 0x000fe2000fffe0ff */
[----:B------:R-:W-:Y:S01]  /*40a0*/  @!P4 IADD3 R9, P0, PT, R32, 0x580, RZ ;  /* 0x000005802009c810 */ /* 0x000fe20007f1e0ff */
[----:B------:R-:W-:Y:S05]  /*40b0*/  VOTEU.ALL UP1, P4 ;  /* 0x0000000000ff7886 */ /* 0x000fea0002020000 */
[----:B------:R-:W-:Y:S01]  /*40c0*/  IMAD.U32 R11, RZ, RZ, UR8 ;  /* 0x00000008ff0b7e24 */ /* 0x000fe2000f8e00ff */
[----:B------:R-:W-:Y:S01]  /*40d0*/  UPRMT UR8, UR37, 0x654, UR33 ;  /* 0x0000065425087896 */ /* 0x000fe20008000021 */
[----:B------:R-:W-:Y:S03]  /*40e0*/  IMAD.U32 R10, RZ, RZ, UR9 ;  /* 0x00000009ff0a7e24 */ /* 0x000fe6000f8e00ff */
[----:B------:R-:W-:Y:S02]  /*40f0*/  @!P4 R2UR UR15, R11 ;  /* 0x000000000b0fc2ca */ /* 0x000fe400000e0000 */
[----:B------:R-:W-:Y:S11]  /*4100*/  @!P4 R2UR UR14, R10 ;  /* 0x000000000a0ec2ca */ /* 0x000ff600000e0000 */
[----:B------:R-:W-:Y:S02]  /*4110*/  @!UPT UIADD3 URZ, UPT, UPT, URZ, URZ, URZ ;  /* 0x000000fffffff290 */ /* 0x000fe4000fffe0ff */
[----:B------:R2:W-:Y:S01]  /*4120*/  @!UP1 UTMALDG.3D [UR32], [UR14], desc[UR10] ;  /* 0x00000a200e0095b4 */ /* 0x0005e20008011000 */
[----:B------:R3:W-:Y:S01]  /*4130*/  @!P4 SYNCS.ARRIVE.TRANS64.RED.A0TR RZ, [UR7+0x50], R0 ;  /* 0x00005000ffffc9a7 */ /* 0x0007e20008300407 */
[----:B------:R-:W-:Y:S01]  /*4140*/  SYNCS.ARRIVE.TRANS64.RED.A1T0 RZ, [UR8], RZ ;  /* 0x000000ffffff79a7 */ /* 0x000fe20008100408 */
[----:B---3--:R-:W-:Y:S01]  /*4150*/  @!P4 IMAD.X R0, RZ, RZ, R33, P0 ;  /* 0x000000ffff00c224 */ /* 0x008fe200000e0621 */
[----:B------:R-:W3:Y:S02]  /*4160*/  SYNCS.PHASECHK.TRANS64.TRYWAIT P2, [UR7+0x78], R12 ;  /* 0x0000780cff0075a7 */ /* 0x000ee40008041107 */
[----:B--23--:R-:W-:Y:S05]  /*4170*/  @!P2 BRA `(.L_x_74) ;  /* 0x000000700090a947 */ /* 0x00cfea0003800000 */
.L_x_160:
        /* <DEDUP_REMOVED lines=8> */
[----:B------:R-:W-:Y:S01]  /*4200*/  @!UP1 UIADD3 UR24, UPT, UPT, UR7, 0x4400, URZ ;  /* 0x0000440007189890 */ /* 0x000fe2000fffe0ff */
[----:B------:R-:W-:Y:S01]  /*4210*/  VOTEU.ALL UP1, P4 ;  /* 0x0000000000ff7886 */ /* 0x000fe20002020000 */
[----:B------:R-:W-:Y:S01]  /*4220*/  UMOV UR27, UR35 ;  /* 0x00000023001b7c82 */ /* 0x000fe20008000000 */
[----:B------:R-:W-:Y:S02]  /*4230*/  UMOV UR28, UR36 ;  /* 0x00000024001c7c82 */ /* 0x000fe40008000000 */
[----:B------:R-:W-:Y:S01]  /*4240*/  IMAD.U32 R11, RZ, RZ, UR8 ;  /* 0x00000008ff0b7e24 */ /* 0x000fe2000f8e00ff */
[----:B------:R-:W-:Y:S01]  /*4250*/  UPRMT UR8, UR37, 0x654, UR25 ;  /* 0x0000065425087896 */ /* 0x000fe20008000019 */
[----:B------:R-:W-:Y:S02]  /*4260*/  IMAD.U32 R10, RZ, RZ, UR9 ;  /* 0x00000009ff0a7e24 */ /* 0x000fe4000f8e00ff */
[----:B------:R-:W-:Y:S01]  /*4270*/  @!P4 IMAD.X R20, RZ, RZ, R33, P0 ;  /* 0x000000ffff14c224 */ /* 0x000fe200000e0621 */
[----:B------:R-:W-:Y:S02]  /*4280*/  @!P4 R2UR UR15, R11 ;  /* 0x000000000b0fc2ca */ /* 0x000fe400000e0000 */
[----:B------:R-:W-:Y:S11]  /*4290*/  @!P4 R2UR UR14, R10 ;  /* 0x000000000a0ec2ca */ /* 0x000ff600000e0000 */
[----:B------:R-:W-:Y:S02]  /*42a0*/  @!UPT UIADD3 URZ, UPT, UPT, URZ, URZ, URZ ;  /* 0x000000fffffff290 */ /* 0x000fe4000fffe0ff */
[----:B------:R2:W-:Y:S01]  /*42b0*/  @!UP1 UTMALDG.3D [UR24], [UR14], desc[UR10] ;  /* 0x00000a180e0095b4 */ /* 0x0005e20008011000 */
[----:B------:R2:W-:Y:S01]  /*42c0*/  @!P4 SYNCS.ARRIVE.TRANS64.RED.A0TR RZ, [UR7+0x58], R0 ;  /* 0x00005800ffffc9a7 */ /* 0x0005e20008300407 */
[----:B------:R-:W-:Y:S01]  /*42d0*/  SYNCS.ARRIVE.TRANS64.RED.A1T0 RZ, [UR8], RZ ;  /* 0x000000ffffff79a7 */ /* 0x000fe20008100408 */
[----:B------:R-:W3:Y:S02]  /*42e0*/  SYNCS.PHASECHK.TRANS64.TRYWAIT P2, [UR7+0x80], R12 ;  /* 0x0000800cff0075a7 */ /* 0x000ee40008041107 */
[----:B--23--:R-:W-:Y:S05]  /*42f0*/  @!P2 BRA `(.L_x_75) ;  /* 0x000000700048a947 */ /* 0x00cfea0003800000 */
.L_x_162:
[----:B------:R-:W2:Y:S01]  /*4300*/  LDC.64 R14, c[0x0][0xb10] ;  /* 0x0002c400ff0e7b82 */ /* 0x000ea20000000a00 */
[----:B------:R-:W-:Y:S01]  /*4310*/  @!P4 R2UR UR8, R20 ;  /* 0x000000001408c2ca */ /* 0x000fe200000e0000 */
[----:B------:R-:W-:Y:S01]  /*4320*/  VOTEU.ALL UP1, P4 ;  /* 0x0000000000ff7886 */ /* 0x000fe20002020000 */
[----:B------:R-:W-:Y:S01]  /*4330*/  @!P4 R2UR UR9, R21 ;  /* 0x000000001509c2ca */ /* 0x000fe200000e0000 */
[----:B------:R-:W-:Y:S01]  /*4340*/  UMOV UR10, 0x0 ;  /* 0x00000000000a7882 */ /* 0x000fe20000000000 */
[----:B------:R-:W-:Y:S03]  /*4350*/  UMOV UR11, 0x10000000 ;  /* 0x10000000000b7882 */ /* 0x000fe60000000000 */
[----:B------:R-:W3:Y:S01]  /*4360*/  LDC.64 R10, c[0x0][0xb18] ;  /* 0x0002c600ff0a7b82 */ /* 0x000ee20000000a00 */
[----:B------:R-:W-:Y:S01]  /*4370*/  @!UP1 UIADD3 UR18, UPT, UPT, UR34, 0x80, URZ ;  /* 0x0000008022129890 */ /* 0x000fe2000fffe0ff */
[----:B------:R-:W-:Y:S01]  /*4380*/  @P3 SHF.R.U32.HI R28, RZ, 0x10, R25 ;  /* 0x00000010ff1c3819 */ /* 0x000fe20000011619 */
[----:B------:R-:W-:Y:S01]  /*4390*/  @!UP1 UIADD3 UR16, UPT, UPT, UR7, 0x8400, URZ ;  /* 0x0000840007109890 */ /* 0x000fe2000fffe0ff */
[----:B------:R-:W-:Y:S01]  /*43a0*/  VIADD R30, R30, 0x1 ;  /* 0x000000011e1e7836 */ /* 0x000fe20000000000 */
[----:B------:R-:W-:Y:S03]  /*43b0*/  VOTEU.ALL UP1, P4 ;  /* 0x0000000000ff7886 */ /* 0x000fe60002020000 */
[----:B------:R-:W5:Y:S01]  /*43c0*/  @!P1 LDC R0, c[0x0][0xb20] ;  /* 0x0002c800ff009b82 */ /* 0x000f620000000800 */
[----:B------:R-:W-:Y:S01]  /*43d0*/  UMOV UR19, UR35 ;  /* 0x0000002300137c82 */ /* 0x000fe20008000000 */
[----:B------:R-:W-:Y:S01]  /*43e0*/  IMAD.U32 R21, RZ, RZ, UR8 ;  /* 0x00000008ff157e24 */ /* 0x000fe2000f8e00ff */
[----:B------:R-:W-:Y:S05]  /*43f0*/  UMOV UR20, UR36 ;  /* 0x0000002400147c82 */ /* 0x000fea0008000000 */
[----:B-1----:R-:W1:Y:S01]  /*4400*/  @!P1 LDC R3, c[0x0][0xb0c] ;  /* 0x0002c300ff039b82 */ /* 0x002e620000000800 */
[----:B------:R-:W-:Y:S01]  /*4410*/  IMAD.U32 R20, RZ, RZ, UR9 ;  /* 0x00000009ff147e24 */ /* 0x000fe2000f8e00ff */
[----:B------:R-:W-:Y:S01]  /*4420*/  UPRMT UR8, UR37, 0x654, UR17 ;  /* 0x0000065425087896 */ /* 0x000fe20008000011 */
[----:B------:R-:W-:Y:S03]  /*4430*/  @!P4 R2UR UR15, R21 ;  /* 0x00000000150fc2ca */ /* 0x000fe600000e0000 */
[----:B------:R-:W-:Y:S01]  /*4440*/  @!P4 R2UR UR14, R20 ;  /* 0x00000000140ec2ca */ /* 0x000fe200000e0000 */
[----:B------:R-:W-:Y:S11]  /*4450*/  @!P4 IMAD.MOV.U32 R20, RZ, RZ, 0x4000 ;  /* 0x00004000ff14c424 */ /* 0x000ff600078e00ff */
[----:B------:R-:W-:Y:S01]  /*4460*/  @!UPT UIADD3 URZ, UPT, UPT, URZ, URZ, URZ ;  /* 0x000000fffffff290 */ /* 0x000fe2000fffe0ff */
[----:B------:R1:W-:Y:S01]  /*4470*/  @!UP1 UTMALDG.3D [UR16], [UR14], desc[UR10] ;  /* 0x00000a100e0095b4 */ /* 0x0003e20008011000 */
[----:B------:R1:W-:Y:S02]  /*4480*/  @!P4 SYNCS.ARRIVE.TRANS64.RED.A0TR RZ, [UR7+0x60], R20 ;  /* 0x00006014ffffc9a7 */ /* 0x0003e40008300407 */
[----:B-1----:R-:W-:Y:S01]  /*4490*/  @!P1 ISETP.NE.AND P2, PT, R3, 0x1, PT ;  /* 0x000000010300980c */ /* 0x002fe20003f45270 */
[C---:B--2---:R-:W-:Y:S01]  /*44a0*/  @!P1 IMAD.HI.U32 R14, R13.reuse, R14, RZ ;  /* 0x0000000e0d0e9227 */ /* 0x044fe200078e00ff */
[----:B---3--:R-:W-:Y:S03]  /*44b0*/  @!P1 ISETP.NE.AND P0, PT, R10, 0x1, PT ;  /* 0x000000010a00980c */ /* 0x008fe60003f05270 */
[C---:B------:R-:W-:Y:S01]  /*44c0*/  @!P1 IMAD.HI.U32 R11, R8.reuse, R11, RZ ;  /* 0x0000000b080b9227 */ /* 0x040fe200078e00ff */
[----:B------:R-:W-:Y:S04]  /*44d0*/  @!P1 SHF.R.U32.HI R14, RZ, R15, R14 ;  /* 0x0000000fff0e9219 */ /* 0x000fe8000001160e */
[----:B-----5:R-:W-:Y:S01]  /*44e0*/  @!P1 SHF.R.U32.HI R9, RZ, R0, R11 ;  /* 0x00000000ff099219 */ /* 0x020fe2000001160b */
[----:B------:R-:W-:Y:S01]  /*44f0*/  SYNCS.ARRIVE.TRANS64.RED.A1T0 RZ, [UR8], RZ ;  /* 0x000000ffffff79a7 */ /* 0x000fe20008100408 */
[----:B------:R-:W-:Y:S02]  /*4500*/  @!P1 SEL R14, R13, R14, !P2 ;  /* 0x0000000e0d0e9207 */ /* 0x000fe40005000000 */
[----:B------:R-:W-:Y:S01]  /*4510*/  @!P1 SEL R9, R8, R9, !P0 ;  /* 0x0000000908099207 */ /* 0x000fe20004000000 */
[----:B------:R-:W1:Y:S04]  /*4520*/  SYNCS.PHASECHK.TRANS64.TRYWAIT P5, [UR7+0x88], R12 ;  /* 0x0000880cff0075a7 */ /* 0x000e6800080a1107 */
[----:B------:R-:W-:Y:S02]  /*4530*/  @!P1 IMAD.IADD R0, R9, 0x1, -R14 ;  /* 0x0000000109009824 */ /* 0x000fe400078e0a0e */
[----:B------:R-:W-:Y:S02]  /*4540*/  @!P1 IMAD.IADD R9, R14, 0x1, -R9 ;  /* 0x000000010e099824 */ /* 0x000fe400078e0a09 */
[----:B------:R-:W-:Y:S02]  /*4550*/  @!P1 IMAD R13, R0, R3, R13 ;  /* 0x00000003000d9224 */ /* 0x000fe400078e020d */
[----:B------:R-:W-:Y:S01]  /*4560*/  @!P1 IMAD R8, R9, R10, R8 ;  /* 0x0000000a09089224 */ /* 0x000fe200078e0208 */
[----:B-1----:R-:W-:Y:S06]  /*4570*/  @!P5 BRA `(.L_x_76) ;  /* 0x0000006c00c0d947 */ /* 0x002fec0003800000 */
.L_x_164:
[----:B-1----:R-:W-:Y:S01]  /*4580*/  @!P4 IADD3 R3, P0, PT, R32, 0x580, RZ ;  /* 0x000005802003c810 */ /* 0x002fe20007f1e0ff */
[----:B------:R-:W-:Y:S01]  /*4590*/  VOTEU.ALL UP1, P4 ;  /* 0x0000000000ff7886 */ /* 0x000fe20002020000 */
[----:B------:R-:W-:Y:S01]  /*45a0*/  UMOV UR18, 0x0 ;  /* 0x0000000000127882 */ /* 0x000fe20000000000 */
[----:B------:R-:W-:Y:S01]  /*45b0*/  UMOV UR19, 0x10000000 ;  /* 0x1000000000137882 */ /* 0x000fe20000000000 */
[----:B------:R-:W-:Y:S01]  /*45c0*/  @!P4 R2UR UR9, R3 ;  /* 0x000000000309c2ca */ /* 0x000fe200000e0000 */
[----:B------:R-:W-:Y:S01]  /*45d0*/  @!P4 IMAD.X R0, RZ, RZ, R33, P0 ;  /* 0x000000ffff00c224 */ /* 0x000fe200000e0621 */
[----:B------:R-:W-:Y:S01]  /*45e0*/  @!UP1 UIADD3 UR10, UPT, UPT, UR34, 0xc0, URZ ;  /* 0x000000c0220a9890 */ /* 0x000fe2000fffe0ff */
[----:B------:R-:W-:Y:S01]  /*45f0*/  ISETP.NE.AND P0, PT, R30, 0x2, PT ;  /* 0x000000021e00780c */ /* 0x000fe20003f05270 */
[----:B------:R-:W-:Y:S01]  /*4600*/  UMOV UR11, UR35 ;  /* 0x00000023000b7c82 */ /* 0x000fe20008000000 */
[----:B------:R-:W-:Y:S01]  /*4610*/  UMOV UR12, UR36 ;  /* 0x00000024000c7c82 */ /* 0x000fe20008000000 */
[----:B------:R-:W-:Y:S01]  /*4620*/  @!P4 R2UR UR8, R0 ;  /* 0x000000000008c2ca */ /* 0x000fe200000e0000 */
[----:B------:R-:W-:Y:S01]  /*4630*/  IMAD.IADD R20, R8, 0x1, R154 ;  /* 0x0000000108147824 */ /* 0x000fe200078e029a */
[----:B------:R-:W-:Y:S01]  /*4640*/  @P3 R2UR UR36, R28 ;  /* 0x000000001c2432ca */ /* 0x000fe200000e0000 */
[----:B------:R-:W-:Y:S01]  /*4650*/  IMAD.IADD R21, R13, 0x1, R156 ;  /* 0x000000010d157824 */ /* 0x000fe200078e029c */
[----:B------:R-:W-:Y:S02]  /*4660*/  SEL R0, RZ, 0x1, P0 ;  /* 0x00000001ff007807 */ /* 0x000fe40000000000 */
[----:B------:R-:W-:Y:S01]  /*4670*/  LOP3.LUT R31, R31, 0x1, RZ, 0x3c, !PT ;  /* 0x000000011f1f7812 */ /* 0x000fe200078e3cff */
[----:B------:R-:W-:Y:S01]  /*4680*/  IMAD.U32 R10, RZ, RZ, UR9 ;  /* 0x00000009ff0a7e24 */ /* 0x000fe2000f8e00ff */
[----:B------:R-:W-:Y:S01]  /*4690*/  @!UP1 UIADD3 UR9, UPT, UPT, UR7, 0x68, URZ ;  /* 0x0000006807099890 */ /* 0x000fe2000fffe0ff */
[----:B------:R-:W-:Y:S02]  /*46a0*/  LOP3.LUT R29, R29, R0, RZ, 0x3c, !PT ;  /* 0x000000001d1d7212 */ /* 0x000fe400078e3cff */
[----:B------:R-:W-:Y:S02]  /*46b0*/  SEL R30, R30, RZ, P0 ;  /* 0x000000ff1e1e7207 */ /* 0x000fe40000000000 */
[----:B------:R-:W-:Y:S01]  /*46c0*/  IMAD.U32 R11, RZ, RZ, UR8 ;  /* 0x00000008ff0b7e24 */ /* 0x000fe2000f8e00ff */
[----:B------:R-:W-:Y:S01]  /*46d0*/  @!P4 R2UR UR14, R10 ;  /* 0x000000000a0ec2ca */ /* 0x000fe200000e0000 */
[----:B------:R-:W-:Y:S01]  /*46e0*/  @!UP1 UIADD3 UR8, UPT, UPT, UR7, 0xc400, URZ ;  /* 0x0000c40007089890 */ /* 0x000fe2000fffe0ff */
[----:B------:R-:W-:Y:S02]  /*46f0*/  VOTEU.ALL UP1, P4 ;  /* 0x0000000000ff7886 */ /* 0x000fe40002020000 */
[----:B------:R-:W-:Y:S11]  /*4700*/  @!P4 R2UR UR15, R11 ;  /* 0x000000000b0fc2ca */ /* 0x000ff600000e0000 */
[----:B------:R-:W-:Y:S02]  /*4710*/  @!UPT UIADD3 URZ, UPT, UPT, URZ, URZ, URZ ;  /* 0x000000fffffff290 */ /* 0x000fe4000fffe0ff */
[----:B------:R2:W-:Y:S01]  /*4720*/  @!UP1 UTMALDG.3D [UR8], [UR14], desc[UR18] ;  /* 0x000012080e0095b4 */ /* 0x0005e20008011000 */
[----:B------:R2:W-:Y:S01]  /*4730*/  @!P4 SYNCS.ARRIVE.TRANS64.RED.A0TR RZ, [UR7+0x68], R23 ;  /* 0x00006817ffffc9a7 */ /* 0x0005e20008300407 */
[----:B------:R-:W-:Y:S01]  /*4740*/  UPLOP3.LUT UP1, UPT, UPT, UPT, UPT, 0x80, 0x8 ;  /* 0x000000000008789c */ /* 0x000fe20003f2f070 */
[----:B------:R-:W-:Y:S01]  /*4750*/  SYNCS.ARRIVE.TRANS64.RED.A1T0 RZ, [UR13], RZ ;  /* 0x000000ffffff79a7 */ /* 0x000fe2000810040d */
[----:B------:R-:W-:Y:S09]  /*4760*/  @P3 BRA `(.L_x_77) ;  /* 0xfffffff000943947 */ /* 0x000ff2000383ffff */
[----:B------:R-:W-:-:S04]  /*4770*/  SHF.L.U32 R3, R31, 0x1f, RZ ;  /* 0x0000001f1f037819 */ /* 0x000fc800000006ff */
[----:B------:R-:W1:Y:S02]  /*4780*/  SYNCS.PHASECHK.TRANS64.TRYWAIT P0, [UR7+0x70], R3 ;  /* 0x00007003ff0075a7 */ /* 0x000e640008001107 */
[----:B-1----:R-:W-:Y:S05]  /*4790*/  @!P0 BRA `(.L_x_78) ;  /* 0x0000006c00508947 */ /* 0x002fea0003800000 */
.L_x_166:
[----:B------:R-:W3:Y:S02]  /*47a0*/  SYNCS.PHASECHK.TRANS64.TRYWAIT P0, [UR7+0x78], R3 ;  /* 0x00007803ff0075a7 */ /* 0x000ee40008001107 */
[----:B---3--:R-:W-:Y:S05]  /*47b0*/  @!P0 BRA `(.L_x_79) ;  /* 0x0000006c00608947 */ /* 0x008fea0003800000 */
.L_x_168:
[----:B------:R-:W3:Y:S02]  /*47c0*/  SYNCS.PHASECHK.TRANS64.TRYWAIT P0, [UR7+0x80], R3 ;  /* 0x00008003ff0075a7 */ /* 0x000ee40008001107 */
[----:B---3--:R-:W-:Y:S05]  /*47d0*/  @!P0 BRA `(.L_x_80) ;  /* 0x0000006c00708947 */ /* 0x008fea0003800000 */
.L_x_170:
[----:B-1----:R-:W-:-:S07]  /*47e0*/  MOV R0, UR7 ;  /* 0x0000000700007c02 */ /* 0x002fce0008000f00 */
.L_x_81:
[----:B-1----:R-:W-:-:S04]  /*47f0*/  SHF.L.U32 R3, R31, 0x1f, RZ ;  /* 0x0000001f1f037819 */ /* 0x002fc800000006ff */
[----:B------:R1:W3:Y:S03]  /*4800*/  SYNCS.PHASECHK.TRANS64.TRYWAIT P0, [R0+URZ+0x88], R3 ;  /* 0x00008803000075a7 */ /* 0x0002e600080011ff */
[----:B---3--:R-:W-:Y:S05]  /*4810*/  @!P0 NANOSLEEP.SYNCS 0x989680 ;  /* 0x009896800000895d */ /* 0x008fea0003900000 */
[----:B------:R-:W3:Y:S02]  /*4820*/  @!P0 SYNCS.PHASECHK.TRANS64 P0, [R0+URZ+0x88], R3 ;  /* 0x00008803000085a7 */ /* 0x000ee400080010ff */
[----:B--23--:R-:W-:Y:S05]  /*4830*/  @P0 EXIT ;  /* 0x000000000000094d */ /* 0x00cfea0003800000 */
[----:B------:R-:W-:Y:S05]  /*4840*/  BRA `(.L_x_81) ;  /* 0xfffffffc00e87947 */ /* 0x000fea000383ffff */
.L_x_66:
[----:B------:R-:W-:-:S06]  /*4850*/  UISETP.GE.AND UP1, UPT, UR8, 0x4, UPT ;  /* 0x000000040800788c */ /* 0x000fcc000bf26270 */
[----:B------:R-:W-:-:S13]  /*4860*/  PLOP3.LUT P0, PT, PT, PT, UP1, 0x80, 0x8 ;  /* 0x000000000008781c */ /* 0x000fda0003f0f018 */
[----:B------:R-:W-:Y:S05]  /*4870*/  @!P0 EXIT ;  /* 0x000000000000894d */ /* 0x000fea0003800000 */
[----:B------:R-:W-:Y:S01]  /*4880*/  BAR.SYNC.DEFER_BLOCKING 0x6, 0xa0 ;  /* 0x0182800000007b1d */ /* 0x000fe20000010000 */
[C---:B------:R-:W-:Y:S01]  /*4890*/  IMAD.SHL.U32 R3, R170.reuse, 0x40, RZ ;  /* 0x00000040aa037824 */ /* 0x040fe200078e00ff */
[C---:B------:R-:W-:Y:S01]  /*48a0*/  LOP3.LUT R161, R170.reuse, 0x1, RZ, 0xc0, !PT ;  /* 0x00000001aaa17812 */ /* 0x040fe200078ec0ff */
[C---:B------:R-:W-:Y:S02]  /*48b0*/  IMAD.U32 R79, R170.reuse, 0x10000, RZ ;  /* 0x00010000aa4f7824 */ /* 0x040fe400078e00ff */
[----:B------:R-:W-:Y:S02]  /*48c0*/  HFMA2 R167, -RZ, RZ, 0, 5.9604644775390625e-08 ;  /* 0x00000001ffa77431 */ /* 0x000fe400000001ff */
[C---:B------:R-:W-:Y:S01]  /*48d0*/  IMAD.SHL.U32 R160, R170.reuse, 0x8, RZ ;  /* 0x00000008aaa07824 */ /* 0x040fe200078e00ff */
[----:B------:R-:W-:Y:S01]  /*48e0*/  UMOV UR48, 0x400 ;  /* 0x0000040000307882 */ /* 0x000fe20000000000 */
[----:B------:R-:W1:Y:S01]  /*48f0*/  LDC R159, c[0x0][0x370] ;  /* 0x0000dc00ff9f7b82 */ /* 0x000e620000000800 */
[----:B------:R-:W-:Y:S01]  /*4900*/  ULEA UR48, UR37, UR48, 0x18 ;  /* 0x0000003025307291 */ /* 0x000fe2000f8ec0ff */
[----:B------:R-:W-:Y:S01]  /*4910*/  ISETP.NE.U32.AND P0, PT, R161, 0x1, PT ;  /* 0x00000001a100780c */ /* 0x000fe20003f05070 */
[----:B------:R-:W-:Y:S01]  /*4920*/  IMAD.MOV.U32 R169, RZ, RZ, 0x2 ;  /* 0x00000002ffa97424 */ /* 0x000fe200078e00ff */
[----:B------:R-:W-:Y:S01]  /*4930*/  LOP3.LUT R5, R3, 0x1c0, RZ, 0xc0, !PT ;  /* 0x000001c003057812 */ /* 0x000fe200078ec0ff */
[----:B------:R-:W-:Y:S01]  /*4940*/  UIADD3 UR4, UPT, UPT, UR48, 0x400, URZ ;  /* 0x0000040030047890 */ /* 0x000fe2000fffe0ff */
[----:B------:R-:W-:Y:S01]  /*4950*/  LOP3.LUT R79, R79, 0x600000, RZ, 0xc0, !PT ;  /* 0x006000004f4f7812 */ /* 0x000fe200078ec0ff */
[----:B------:R-:W-:Y:S01]  /*4960*/  IMAD.MOV.U32 R168, RZ, RZ, 0x4 ;  /* 0x00000004ffa87424 */ /* 0x000fe200078e00ff */
[----:B------:R-:W2:Y:S01]  /*4970*/  LDC R74, c[0x0][0xb0c] ;  /* 0x0002c300ff4a7b82 */ /* 0x000ea20000000800 */
[----:B------:R-:W-:Y:S01]  /*4980*/  R2P PR, R170, 0x6 ;  /* 0x00000006aa007804 */ /* 0x000fe20000000000 */
[----:B------:R-:W-:Y:S01]  /*4990*/  IMAD.MOV.U32 R76, RZ, RZ, RZ ;  /* 0x000000ffff4c7224 */ /* 0x000fe200078e00ff */
[----:B------:R-:W-:Y:S01]  /*49a0*/  LOP3.LUT R160, R5, 0x38, R160, 0xf8, !PT ;  /* 0x0000003805a07812 */ /* 0x000fe200078ef8a0 */
[----:B------:R-:W-:Y:S01]  /*49b0*/  IMAD.MOV.U32 R166, RZ, RZ, RZ ;  /* 0x000000ffffa67224 */ /* 0x000fe200078e00ff */
[----:B------:R-:W-:Y:S01]  /*49c0*/  P2R R2, PR, RZ, 0x1 ;  /* 0x00000001ff027803 */ /* 0x000fe20000000000 */
[----:B------:R-:W-:Y:S01]  /*49d0*/  IMAD.MOV.U32 R173, RZ, RZ, RZ ;  /* 0x000000ffffad7224 */ /* 0x000fe200078e00ff */
[----:B------:R-:W-:Y:S01]  /*49e0*/  LOP3.LUT R160, R160, 0x1e00, R3, 0xf8, !PT ;  /* 0x00001e00a0a07812 */ /* 0x000fe200078ef803 */
[----:B------:R-:W4:Y:S01]  /*49f0*/  LDC R157, c[0x0][0xb20] ;  /* 0x0002c800ff9d7b82 */ /* 0x000f220000000800 */
[----:B------:R-:W3:Y:S01]  /*4a00*/  LDS R0, [UR48+0x130] ;  /* 0x00013030ff007984 */ /* 0x000ee20008000800 */
[----:B------:R-:W-:Y:S01]  /*4a10*/  LOP3.LUT R170, R170, 0x60, RZ, 0xc0, !PT ;  /* 0x00000060aaaa7812 */ /* 0x000fe200078ec0ff */
[----:B------:R-:W-:Y:S01]  /*4a20*/  IMAD.U32 R163, RZ, RZ, UR4 ;  /* 0x00000004ffa37e24 */ /* 0x000fe2000f8e00ff */
[----:B------:R-:W-:Y:S01]  /*4a30*/  MOV R165, RZ ;  /* 0x000000ff00a57202 */ /* 0x000fe20000000f00 */
[----:B------:R-:W1:Y:S01]  /*4a40*/  LDCU.64 UR52, c[0x0][0x348] ;  /* 0x00006900ff3477ac */ /* 0x000e620008000a00 */
[----:B------:R-:W-:-:S02]  /*4a50*/  SEL R169, R169, 0xfffffffe, !P1 ;  /* 0xfffffffea9a97807 */ /* 0x000fc40004800000 */
[----:B------:R-:W1:Y:S01]  /*4a60*/  LDC R73, c[0x0][0xb30] ;  /* 0x0002cc00ff497b82 */ /* 0x000e620000000800 */
[----:B------:R-:W-:Y:S01]  /*4a70*/  SEL R168, R168, 0xfffffffc, !P2 ;  /* 0xfffffffca8a87807 */ /* 0x000fe20005000000 */
[----:B------:R-:W1:Y:S01]  /*4a80*/  LDCU.64 UR38, c[0x0][0x888] ;  /* 0x00011100ff2677ac */ /* 0x000e620008000a00 */
[----:B------:R-:W1:Y:S05]  /*4a90*/  LDCU.64 UR44, c[0x0][0x890] ;  /* 0x00011200ff2c77ac */ /* 0x000e6a0008000a00 */
[----:B------:R-:W1:Y:S01]  /*4aa0*/  LDC.64 R152, c[0x0][0xb10] ;  /* 0x0002c400ff987b82 */ /* 0x000e620000000a00 */
[----:B------:R-:W-:Y:S01]  /*4ab0*/  UMOV UR49, URZ ;  /* 0x000000ff00317c82 */ /* 0x000fe20008000000 */
[----:B------:R-:W-:-:S06]  /*4ac0*/  UMOV UR51, URZ ;  /* 0x000000ff00337c82 */ /* 0x000fcc0008000000 */
[----:B------:R-:W1:Y:S08]  /*4ad0*/  LDC.64 R70, c[0x0][0xb18] ;  /* 0x0002c600ff467b82 */ /* 0x000e700000000a00 */
[----:B------:R-:W1:Y:S08]  /*4ae0*/  LDC.64 R68, c[0x0][0xb28] ;  /* 0x0002ca00ff447b82 */ /* 0x000e700000000a00 */
[----:B------:R-:W1:Y:S01]  /*4af0*/  LDC.64 R150, c[0x0][0x8b0] ;  /* 0x00022c00ff967b82 */ /* 0x000e620000000a00 */
[----:B---3--:R-:W-:-:S07]  /*4b00*/  IMAD.IADD R79, R0, 0x1, R79 ;  /* 0x00000001004f7824 */ /* 0x008fce00078e024f */
[----:B------:R-:W3:Y:S08]  /*4b10*/  LDC.64 R148, c[0x0][0x8a8] ;  /* 0x00022a00ff947b82 */ /* 0x000ef00000000a00 */
[----:B--2-4-:R-:W1:Y:S02]  /*4b20*/  LDC R158, c[0x0][0x374] ;  /* 0x0000dd00ff9e7b82 */ /* 0x014e640000000800 */
.L_x_125:
[----:B------:R-:W-:Y:S02]  /*4b30*/  LEA R0, R173, UR48, 0x3 ;  /* 0x00000030ad007c11 */ /* 0x000fe4000f8e18ff */
[----:B------:R-:W-:Y:S02]  /*4b40*/  SHF.L.U32 R3, R165, 0x1f, RZ ;  /* 0x0000001fa5037819 */ /* 0x000fe400000006ff */
[----:B-1----:R-:W-:Y:S02]  /*4b50*/  LEA R16, R173, UR48, 0x4 ;  /* 0x00000030ad107c11 */ /* 0x002fe4000f8e20ff */
[----:B------:R-:W2:Y:S02]  /*4b60*/  SYNCS.PHASECHK.TRANS64.TRYWAIT P0, [R0+URZ+0xa0], R3 ;  /* 0x0000a003000075a7 */ /* 0x000ea400080011ff */
[----:B--2---:R-:W-:Y:S05]  /*4b70*/  @!P0 BRA `(.L_x_82) ;  /* 0x0000006800a08947 */ /* 0x004fea0003800000 */
.L_x_171:
[----:B------:R-:W4:Y:S01]  /*4b80*/  LDC.64 R12, c[0x0][0xb10] ;  /* 0x0002c400ff0c7b82 */ /* 0x000f220000000a00 */
[----:B------:R-:W3:Y:S01]  /*4b90*/  LDS.128 R16, [R16+0x110] ;  /* 0x0001100010107984 */ /* 0x000ee20000000c00 */
[----:B-1----:R-:W-:Y:S01]  /*4ba0*/  ISETP.NE.AND P1, PT, R73, 0x1, PT ;  /* 0x000000014900780c */ /* 0x002fe20003f25270 */
[----:B--2---:R-:W-:Y:S01]  /*4bb0*/  VIADD R0, R0, 0xb0 ;  /* 0x000000b000007836 */ /* 0x004fe20000000000 */
[----:B------:R-:W-:Y:S04]  /*4bc0*/  ISETP.GE.AND P0, PT, R72, 0x1, PT ;  /* 0x000000014800780c */ /* 0x000fe80003f06270 */
[----:B------:R-:W1:Y:S01]  /*4bd0*/  LDC.64 R10, c[0x0][0xb18] ;  /* 0x0002c600ff0a7b82 */ /* 0x000e620000000a00 */
[----:B------:R-:W-:Y:S01]  /*4be0*/  PRMT R0, RZ, 0x654, R0 ;  /* 0x00000654ff007816 */ /* 0x000fe20000000000 */
[----:B------:R-:W-:Y:S01]  /*4bf0*/  @!PT LDS RZ, [RZ] ;  /* 0x00000000fffff984 */ /* 0x000fe20000000800 */
[----:B------:R-:W-:Y:S01]  /*4c00*/  @!PT LDS RZ, [RZ] ;  /* 0x00000000fffff984 */ /* 0x000fe20000000800 */
[----:B------:R-:W-:Y:S01]  /*4c10*/  @!PT LDS RZ, [RZ] ;  /* 0x00000000fffff984 */ /* 0x000fe20000000800 */
[----:B------:R-:W-:Y:S01]  /*4c20*/  @!PT LDS RZ, [RZ] ;  /* 0x00000000fffff984 */ /* 0x000fe20000000800 */
[----:B------:R2:W-:Y:S06]  /*4c30*/  MEMBAR.ALL.CTA ;  /* 0x0000000000007992 */ /* 0x0005ec0000008000 */
[----:B--2---:R-:W2:Y:S01]  /*4c40*/  FENCE.VIEW.ASYNC.S ;  /* 0x00000000000073c6 */ /* 0x004ea20000000000 */
[----:B------:R-:W1:Y:S08]  /*4c50*/  @!P1 LDC R14, c[0x0][0xb20] ;  /* 0x0002c800ff0e9b82 */ /* 0x000e700000000800 */
[----:B------:R-:W1:Y:S01]  /*4c60*/  @!P1 LDC R9, c[0x0][0xb0c] ;  /* 0x0002c300ff099b82 */ /* 0x000e620000000800 */
[----:B--2---:R2:W-:Y:S01]  /*4c70*/  SYNCS.ARRIVE.TRANS64.RED.A1T0 RZ, [R0+URZ], RZ ;  /* 0x000000ff00ff79a7 */ /* 0x0045e200081004ff */
[----:B---3--:R-:W-:Y:S04]  /*4c80*/  LOP3.LUT P4, RZ, R18, 0x1, RZ, 0xc0, !PT ;  /* 0x0000000112ff7812 */ /* 0x008fe8000788c0ff */
[----:B------:R-:W-:Y:S09]  /*4c90*/  P2R R171, PR, RZ, 0x10 ;  /* 0x00000010ffab7803 */ /* 0x000ff20000000000 */
[----:B------:R-:W-:Y:S02]  /*4ca0*/  @P4 MOV R77, R16 ;  /* 0x00000010004d4202 */ /* 0x000fe40000000f00 */
[----:B------:R-:W-:Y:S01]  /*4cb0*/  @P4 LOP3.LUT R75, R17, 0xffff, RZ, 0xc0, !PT ;  /* 0x0000ffff114b4812 */ /* 0x000fe200078ec0ff */
[----:B--2-4-:R-:W-:Y:S06]  /*4cc0*/  @!P0 BRA `(.L_x_83) ;  /* 0x0000000000a48947 */ /* 0x014fec0003800000 */
[----:B------:R-:W-:Y:S01]  /*4cd0*/  IMAD.HI.U32 R24, R158, R71, RZ ;  /* 0x000000479e187227 */ /* 0x000fe200078e00ff */
[----:B------:R-:W-:Y:S02]  /*4ce0*/  ISETP.NE.AND P0, PT, R70, 0x1, PT ;  /* 0x000000014600780c */ /* 0x000fe40003f05270 */
[----:B------:R-:W-:Y:S01]  /*4cf0*/  ISETP.NE.AND P2, PT, R72, 0x1, PT ;  /* 0x000000014800780c */ /* 0x000fe20003f45270 */
[-C--:B------:R-:W-:Y:S01]  /*4d00*/  IMAD.HI.U32 R22, R159, R152.reuse, RZ ;  /* 0x000000989f167227 */ /* 0x080fe200078e00ff */
[----:B------:R-:W-:Y:S02]  /*4d10*/  SHF.R.U32.HI R23, RZ, R157, R24 ;  /* 0x0000009dff177219 */ /* 0x000fe40000011618 */
[----:B------:R-:W-:Y:S01]  /*4d20*/  ISETP.NE.AND P3, PT, R74, 0x1, PT ;  /* 0x000000014a00780c */ /* 0x000fe20003f65270 */
[----:B------:R-:W-:Y:S01]  /*4d30*/  IMAD.HI.U32 R28, R75, R71, RZ ;  /* 0x000000474b1c7227 */ /* 0x000fe200078e00ff */
[----:B------:R-:W-:Y:S02]  /*4d40*/  SHF.R.U32.HI R22, RZ, R153, R22 ;  /* 0x00000099ff167219 */ /* 0x000fe40000011616 */
[----:B------:R-:W-:Y:S01]  /*4d50*/  SEL R3, R158, R23, !P0 ;  /* 0x000000179e037207 */ /* 0x000fe20004000000 */
[----:B------:R-:W-:Y:S01]  /*4d60*/  IMAD.HI.U32 R26, R77, R152, RZ ;  /* 0x000000984d1a7227 */ /* 0x000fe200078e00ff */
[----:B------:R-:W-:Y:S03]  /*4d70*/  SEL R7, R159, R22, !P3 ;  /* 0x000000169f077207 */ /* 0x000fe60005800000 */
[-C--:B------:R-:W-:Y:S01]  /*4d80*/  IMAD.HI.U32 R22, R3, R68.reuse, RZ ;  /* 0x0000004403167227 */ /* 0x080fe200078e00ff */
[----:B------:R-:W-:Y:S03]  /*4d90*/  SHF.R.U32.HI R26, RZ, R153, R26 ;  /* 0x00000099ff1a7219 */ /* 0x000fe6000001161a */
[----:B------:R-:W-:Y:S01]  /*4da0*/  IMAD.HI.U32 R24, R7, R68, RZ ;  /* 0x0000004407187227 */ /* 0x000fe200078e00ff */
[----:B------:R-:W-:Y:S02]  /*4db0*/  @P2 SHF.R.U32.HI R3, RZ, R69, R22 ;  /* 0x00000045ff032219 */ /* 0x000fe40000011616 */
[----:B------:R-:W-:Y:S02]  /*4dc0*/  SHF.R.U32.HI R22, RZ, R157, R28 ;  /* 0x0000009dff167219 */ /* 0x000fe4000001161c */
[----:B------:R-:W-:Y:S01]  /*4dd0*/  @P2 SHF.R.U32.HI R7, RZ, R69, R24 ;  /* 0x00000045ff072219 */ /* 0x000fe20000011618 */
[C---:B------:R-:W-:Y:S01]  /*4de0*/  IMAD R2, R72.reuse, R3, RZ ;  /* 0x0000000348027224 */ /* 0x040fe200078e02ff */
[----:B------:R-:W-:Y:S02]  /*4df0*/  SEL R5, R75, R22, !P0 ;  /* 0x000000164b057207 */ /* 0x000fe40004000000 */
[----:B------:R-:W-:Y:S01]  /*4e00*/  SEL R3, R77, R26, !P3 ;  /* 0x0000001a4d037207 */ /* 0x000fe20005800000 */
[----:B------:R-:W-:Y:S01]  /*4e10*/  IMAD R4, R72, R7, RZ ;  /* 0x0000000748047224 */ /* 0x000fe200078e02ff */
[C---:B------:R-:W-:Y:S01]  /*4e20*/  ISETP.GE.AND P0, PT, R5.reuse, R2, PT ;  /* 0x000000020500720c */ /* 0x040fe20003f06270 */
[----:B------:R-:W-:Y:S03]  /*4e30*/  IMAD.HI.U32 R6, R5, R68, RZ ;  /* 0x0000004405067227 */ /* 0x000fe600078e00ff */
[----:B------:R-:W-:Y:S01]  /*4e40*/  ISETP.GE.OR P0, PT, R3, R4, P0 ;  /* 0x000000040300720c */ /* 0x000fe20000706670 */
[----:B------:R-:W-:Y:S01]  /*4e50*/  IMAD.MOV R4, RZ, RZ, -R3 ;  /* 0x000000ffff047224 */ /* 0x000fe200078e0a03 */
[-C--:B------:R-:W-:Y:S03]  /*4e60*/  SHF.R.U32.HI R6, RZ, R69.reuse, R6 ;  /* 0x00000045ff067219 */ /* 0x080fe60000011606 */
[----:B------:R-:W-:Y:S01]  /*4e70*/  IMAD R77, R74, R4, R77 ;  /* 0x000000044a4d7224 */ /* 0x000fe200078e024d */
[----:B------:R-:W-:Y:S05]  /*4e80*/  SEL R15, R5, R6, !P2 ;  /* 0x00000006050f7207 */ /* 0x000fea0005000000 */
[----:B------:R-:W-:Y:S02]  /*4e90*/  IMAD.MOV R6, RZ, RZ, -R15 ;  /* 0x000000ffff067224 */ /* 0x000fe400078e0a0f */
[C---:B------:R-:W-:Y:S04]  /*4ea0*/  @!P0 IMAD.HI.U32 R2, R3.reuse, R68, RZ ;  /* 0x0000004403028227 */ /* 0x040fe800078e00ff */
[----:B------:R-:W-:Y:S01]  /*4eb0*/  IMAD R6, R72, R6, R5 ;  /* 0x0000000648067224 */ /* 0x000fe200078e0205 */
[----:B------:R-:W-:Y:S04]  /*4ec0*/  @!P0 SHF.R.U32.HI R2, RZ, R69, R2 ;  /* 0x00000045ff028219 */ /* 0x000fe80000011602 */
[----:B------:R-:W-:Y:S02]  /*4ed0*/  @!P0 SEL R0, R3, R2, !P2 ;  /* 0x0000000203008207 */ /* 0x000fe40005000000 */
[----:B------:R-:W-:Y:S02]  /*4ee0*/  IADD3 R2, PT, PT, -R5, RZ, RZ ;  /* 0x000000ff05027210 */ /* 0x000fe40007ffe1ff */
[----:B------:R-:W-:Y:S01]  /*4ef0*/  @!P0 IADD3 R8, PT, PT, R15, -R0, RZ ;  /* 0x800000000f088210 */ /* 0x000fe20007ffe0ff */
[----:B------:R-:W-:Y:S02]  /*4f00*/  @!P0 IMAD R0, R7, R6, R0 ;  /* 0x0000000607008224 */ /* 0x000fe400078e0200 */
[----:B------:R-:W-:Y:S02]  /*4f10*/  IMAD R75, R70, R2, R75 ;  /* 0x00000002464b7224 */ /* 0x000fe400078e024b */
[----:B------:R-:W-:Y:S02]  /*4f20*/  @!P0 IMAD R5, R8, R72, R3 ;  /* 0x0000004808058224 */ /* 0x000fe400078e0203 */
[----:B------:R-:W-:Y:S04]  /*4f30*/  @!P0 IMAD.MOV.U32 R3, RZ, RZ, R0 ;  /* 0x000000ffff038224 */ /* 0x000fe800078e0000 */
[----:B------:R-:W-:Y:S02]  /*4f40*/  IMAD R77, R3, R74, R77 ;  /* 0x0000004a034d7224 */ /* 0x000fe400078e024d */
[----:B------:R-:W-:Y:S07]  /*4f50*/  IMAD R75, R5, R70, R75 ;  /* 0x00000046054b7224 */ /* 0x000fee00078e024b */
.L_x_83:
[----:B-1----:R-:W-:Y:S01]  /*4f60*/  @!P1 ISETP.NE.AND P0, PT, R10, 0x1, PT ;  /* 0x000000010a00980c */ /* 0x002fe20003f05270 */
[----:B------:R-:W-:Y:S01]  /*4f70*/  @!P1 IMAD.HI.U32 R3, R75, R11, RZ ;  /* 0x0000000b4b039227 */ /* 0x000fe200078e00ff */
[----:B------:R-:W-:Y:S01]  /*4f80*/  R2UR UR42, R21 ;  /* 0x00000000152a72ca */ /* 0x000fe200000e0000 */
[----:B------:R-:W-:Y:S01]  /*4f90*/  BSSY.RECONVERGENT B6, `(.L_x_84) ;  /* 0x0000031000067945 */ /* 0x000fe20003800200 */
[----:B------:R-:W-:Y:S01]  /*4fa0*/  R2UR UR41, R20 ;  /* 0x00000000142972ca */ /* 0x000fe200000e0000 */
[----:B------:R-:W-:Y:S01]  /*4fb0*/  @!P1 IMAD.HI.U32 R0, R77, R12, RZ ;  /* 0x0000000c4d009227 */ /* 0x000fe200078e00ff */
[----:B------:R-:W-:Y:S02]  /*4fc0*/  @!P1 SHF.R.U32.HI R2, RZ, R14, R3 ;  /* 0x0000000eff029219 */ /* 0x000fe40000011603 */
[----:B------:R-:W-:Y:S01]  /*4fd0*/  @!P1 ISETP.NE.AND P2, PT, R9, 0x1, PT ;  /* 0x000000010900980c */ /* 0x000fe20003f45270 */
[----:B------:R-:W-:Y:S01]  /*4fe0*/  VIADD R173, R173, 0x1 ;  /* 0x00000001adad7836 */ /* 0x000fe20000000000 */
[----:B------:R-:W-:Y:S02]  /*4ff0*/  @!P1 SEL R2, R75, R2, !P0 ;  /* 0x000000024b029207 */ /* 0x000fe40004000000 */
[----:B------:R-:W-:Y:S02]  /*5000*/  @!P1 SHF.R.U32.HI R0, RZ, R13, R0 ;  /* 0x0000000dff009219 */ /* 0x000fe40000011600 */
[----:B------:R-:W-:Y:S01]  /*5010*/  LOP3.LUT P0, RZ, R163, 0x3f0, RZ, 0xc0, !PT ;  /* 0x000003f0a3ff7812 */ /* 0x000fe2000780c0ff */
[----:B------:R-:W-:Y:S01]  /*5020*/  USHF.L.U32 UR42, UR42, 0x7, URZ ;  /* 0x000000072a2a7899 */ /* 0x000fe200080006ff */
[----:B------:R-:W-:Y:S01]  /*5030*/  @!P1 SEL R3, R77, R0, !P2 ;  /* 0x000000004d039207 */ /* 0x000fe20005000000 */
[----:B------:R-:W-:Y:S01]  /*5040*/  USHF.L.U32 UR41, UR41, 0x8, URZ ;  /* 0x0000000829297899 */ /* 0x000fe200080006ff */
[----:B------:R-:W-:Y:S03]  /*5050*/  @P4 SHF.R.U32.HI R164, RZ, 0x10, R17 ;  /* 0x00000010ffa44819 */ /* 0x000fe60000011611 */
[----:B------:R-:W-:Y:S02]  /*5060*/  @!P1 IMAD.IADD R0, R2, 0x1, -R3 ;  /* 0x0000000102009824 */ /* 0x000fe400078e0a03 */
[----:B------:R-:W-:Y:S02]  /*5070*/  @!P1 IMAD.IADD R2, R3, 0x1, -R2 ;  /* 0x0000000103029824 */ /* 0x000fe400078e0a02 */
[----:B------:R-:W-:Y:S02]  /*5080*/  @!P1 IMAD R77, R0, R9, R77 ;  /* 0x00000009004d9224 */ /* 0x000fe400078e024d */
[----:B------:R-:W-:Y:S01]  /*5090*/  @!P1 IMAD R75, R2, R10, R75 ;  /* 0x0000000a024b9224 */ /* 0x000fe200078e024b */
[----:B------:R-:W-:Y:S06]  /*50a0*/  @!P0 BRA `(.L_x_85) ;  /* 0x00000000007c8947 */ /* 0x000fec0003800000 */
[----:B------:R-:W1:Y:S01]  /*50b0*/  LDCU.64 UR8, c[0x4][0x80] ;  /* 0x01001000ff0877ac */ /* 0x000e620008000a00 */
[----:B------:R-:W-:Y:S01]  /*50c0*/  MOV R2, 0x0 ;  /* 0x0000000000027802 */ /* 0x000fe20000000f00 */
[----:B------:R-:W-:Y:S02]  /*50d0*/  HFMA2 R12, -RZ, RZ, 0, 5.9604644775390625e-08 ;  /* 0x00000001ff0c7431 */ /* 0x000fe400000001ff */
[----:B------:R-:W-:Y:S01]  /*50e0*/  IMAD.MOV.U32 R8, RZ, RZ, 0x70 ;  /* 0x00000070ff087424 */ /* 0x000fe200078e00ff */
[----:B------:R2:W3:Y:S01]  /*50f0*/  LDC.64 R14, c[0x4][R2] ;  /* 0x01000000020e7b82 */ /* 0x0004e20000000a00 */
[----:B------:R-:W4:Y:S01]  /*5100*/  LDCU.64 UR6, c[0x4][0x88] ;  /* 0x01001100ff0677ac */ /* 0x000f220008000a00 */
[----:B------:R-:W-:Y:S01]  /*5110*/  IMAD.MOV.U32 R13, RZ, RZ, RZ ;  /* 0x000000ffff0d7224 */ /* 0x000fe200078e00ff */
[----:B------:R-:W2:Y:S01]  /*5120*/  LDCU.64 UR4, c[0x4][0x8] ;  /* 0x01000100ff0477ac */ /* 0x000ea20008000a00 */
[----:B-1----:R-:W-:Y:S01]  /*5130*/  MOV R5, UR9 ;  /* 0x0000000900057c02 */ /* 0x002fe20008000f00 */
[----:B------:R-:W-:Y:S01]  /*5140*/  IMAD.U32 R4, RZ, RZ, UR8 ;  /* 0x00000008ff047e24 */ /* 0x000fe2000f8e00ff */
[----:B----4-:R-:W-:Y:S01]  /*5150*/  MOV R7, UR7 ;  /* 0x0000000700077c02 */ /* 0x010fe20008000f00 */
[----:B------:R-:W-:Y:S01]  /*5160*/  IMAD.U32 R6, RZ, RZ, UR6 ;  /* 0x00000006ff067e24 */ /* 0x000fe2000f8e00ff */
[----:B--2---:R-:W-:Y:S01]  /*5170*/  MOV R11, UR5 ;  /* 0x00000005000b7c02 */ /* 0x004fe20008000f00 */
[----:B------:R-:W-:Y:S02]  /*5180*/  IMAD.U32 R10, RZ, RZ, UR4 ;  /* 0x00000004ff0a7e24 */ /* 0x000fe4000f8e00ff */
[----:B------:R-:W-:Y:S07]  /*5190*/  LEPC R20, `(.L_x_86) ;  /* 0x000000001014794e */ /* 0x000fee0000000000 */
[----:B---3-5:R-:W-:Y:S05]  /*51a0*/  CALL.ABS.NOINC R14 ;  /* 0x000000000e007343 */ /* 0x028fea0003c00000 */
.L_x_86:
[----:B------:R-:W1:Y:S01]  /*51b0*/  LDCU.64 UR8, c[0x4][0x80] ;  /* 0x01001000ff0877ac */ /* 0x000e620008000a00 */
[----:B------:R-:W2:Y:S01]  /*51c0*/  LDC.64 R2, c[0x4][R2] ;  /* 0x0100000002027b82 */ /* 0x000ea20000000a00 */
[----:B------:R-:W-:Y:S02]  /*51d0*/  HFMA2 R12, -RZ, RZ, 0, 5.9604644775390625e-08 ;  /* 0x00000001ff0c7431 */ /* 0x000fe400000001ff */
[----:B------:R-:W-:Y:S02]  /*51e0*/  IMAD.MOV.U32 R8, RZ, RZ, 0x70 ;  /* 0x00000070ff087424 */ /* 0x000fe400078e00ff */
[----:B------:R-:W-:Y:S01]  /*51f0*/  IMAD.MOV.U32 R13, RZ, RZ, RZ ;  /* 0x000000ffff0d7224 */ /* 0x000fe200078e00ff */
[----:B------:R-:W3:Y:S01]  /*5200*/  LDCU.64 UR6, c[0x4][0x88] ;  /* 0x01001100ff0677ac */ /* 0x000ee20008000a00 */
[----:B------:R-:W4:Y:S01]  /*5210*/  LDCU.64 UR4, c[0x4][0x8] ;  /* 0x01000100ff0477ac */ /* 0x000f220008000a00 */
[----:B-1----:R-:W-:Y:S02]  /*5220*/  MOV R4, UR8 ;  /* 0x0000000800047c02 */ /* 0x002fe40008000f00 */
[----:B------:R-:W-:Y:S02]  /*5230*/  MOV R5, UR9 ;  /* 0x0000000900057c02 */ /* 0x000fe40008000f00 */
[----:B---3--:R-:W-:Y:S01]  /*5240*/  MOV R7, UR7 ;  /* 0x0000000700077c02 */ /* 0x008fe20008000f00 */
[----:B------:R-:W-:Y:S01]  /*5250*/  IMAD.U32 R6, RZ, RZ, UR6 ;  /* 0x00000006ff067e24 */ /* 0x000fe2000f8e00ff */
[----:B----4-:R-:W-:Y:S01]  /*5260*/  MOV R11, UR5 ;  /* 0x00000005000b7c02 */ /* 0x010fe20008000f00 */
[----:B------:R-:W-:Y:S02]  /*5270*/  IMAD.U32 R10, RZ, RZ, UR4 ;  /* 0x00000004ff0a7e24 */ /* 0x000fe4000f8e00ff */
[----:B------:R-:W-:Y:S07]  /*5280*/  LEPC R20, `(.L_x_85) ;  /* 0x000000001014794e */ /* 0x000fee0000000000 */
[----:B--2---:R-:W-:Y:S05]  /*5290*/  CALL.ABS.NOINC R2 ;  /* 0x0000000002007343 */ /* 0x004fea0003c00000 */
.L_x_85:
[----:B------:R-:W-:Y:S05]  /*52a0*/  BSYNC.RECONVERGENT B6 ;  /* 0x0000000000067941 */ /* 0x000fea0003800200 */
.L_x_84:
[----:B------:R-:W-:Y:S01]  /*52b0*/  ISETP.NE.U32.AND P4, PT, R150, RZ, PT ;  /* 0x000000ff9600720c */ /* 0x000fe20003f85070 */
[----:B------:R-:W-:Y:S01]  /*52c0*/  UISETP.NE.AND UP2, UPT, UR50, URZ, UPT ;  /* 0x000000ff3200728c */ /* 0x000fe2000bf45270 */
[----:B------:R-:W-:Y:S01]  /*52d0*/  ISETP.NE.U32.AND P2, PT, RZ, UR38, PT ;  /* 0x00000026ff007c0c */ /* 0x000fe2000bf45070 */
[----:B------:R-:W-:Y:S01]  /*52e0*/  UISETP.NE.U32.AND UP1, UPT, UR44, URZ, UPT ;  /* 0x000000ff2c00728c */ /* 0x000fe2000bf25070 */
[----:B------:R-:W-:Y:S01]  /*52f0*/  ISETP.NE.AND.EX P4, PT, R151, RZ, PT, P4 ;  /* 0x000000ff9700720c */ /* 0x000fe20003f85340 */
[----:B------:R-:W-:Y:S01]  /*5300*/  UPLOP3.LUT UP0, UPT, UPT, UPT, UPT, 0x40, 0x4 ;  /* 0x000000000004789c */ /* 0x000fe20003f0e870 */
[----:B------:R-:W-:Y:S01]  /*5310*/  ISETP.NE.AND.EX P2, PT, RZ, UR39, PT, P2 ;  /* 0x00000027ff007c0c */ /* 0x000fe2000bf45320 */
[----:B------:R-:W-:Y:S01]  /*5320*/  UISETP.NE.AND.EX UP1, UPT, UR45, URZ, UPT, UP1 ;  /* 0x000000ff2d00728c */ /* 0x000fe2000bf25310 */
[----:B------:R-:W-:Y:S04]  /*5330*/  PLOP3.LUT P1, PT, PT, PT, UP2, 0x80, 0x8 ;  /* 0x000000000008781c */ /* 0x000fe80003f2f028 */
[----:B------:R-:W-:Y:S06]  /*5340*/  @UP2 UPLOP3.LUT UP0, UPT, UPT, UPT, UP1, 0x80, 0x8 ;  /* 0x000000000008289c */ /* 0x000fec0003f0f010 */
[----:B------:R-:W-:Y:S01]  /*5350*/  PLOP3.LUT P0, PT, PT, PT, UP0, 0x80, 0x8 ;  /* 0x000000000008781c */ /* 0x000fe20003f0f008 */
[----:B------:R-:W-:Y:S01]  /*5360*/  @!UPT UIADD3 URZ, UPT, UPT, URZ, URZ, URZ ;  /* 0x000000fffffff290 */ /* 0x000fe2000fffe0ff */
[----:B------:R-:W-:Y:S11]  /*5370*/  BRA.U !UP1, `(.L_x_87) ;  /* 0x0000000109387547 */ /* 0x000ff6000b800000 */
[----:B------:R-:W-:Y:S01]  /*5380*/  UISETP.NE.U32.AND UP0, UPT, UR38, URZ, UPT ;  /* 0x000000ff2600728c */ /* 0x000fe2000bf05070 */
[----:B------:R-:W-:Y:S02]  /*5390*/  HFMA2 R0, -RZ, RZ, 0, 5.9604644775390625e-08 ;  /* 0x00000001ff007431 */ /* 0x000fe400000001ff */
[----:B------:R-:W-:Y:S01]  /*53a0*/  IMAD.MOV.U32 R155, RZ, RZ, 0x1 ;  /* 0x00000001ff9b7424 */ /* 0x000fe200078e00ff */
[----:B------:R-:W-:Y:S06]  /*53b0*/  UISETP.NE.AND.EX UP0, UPT, UR39, URZ, UPT, UP0 ;  /* 0x000000ff2700728c */ /* 0x000fec000bf05300 */
[----:B------:R-:W-:Y:S05]  /*53c0*/  PLOP3.LUT P3, PT, PT, PT, UP0, 0x80, 0x8 ;  /* 0x000000000008781c */ /* 0x000fea0003f6f008 */
[----:B------:R-:W1:Y:S01]  /*53d0*/  @UP0 LDCU.64 UR6, c[0x0][0x888] ;  /* 0x00011100ff0607ac */ /* 0x000e620008000a00 */
[----:B------:R-:W-:Y:S07]  /*53e0*/  @UP0 UIMAD UR4, UR36, UR44, URZ ;  /* 0x0000002c240402a4 */ /* 0x000fee000f8e02ff */
[----:B------:R-:W-:Y:S01]  /*53f0*/  @!P3 PRMT R155, R0, 0x7610, R155 ;  /* 0x00007610009bb816 */ /* 0x000fe2000000009b */
[----:B-1----:R-:W-:Y:S03]  /*5400*/  @UP0 UIMAD.WIDE UR6, UR4, 0x4, UR6 ;  /* 0x00000004040608a5 */ /* 0x002fe6000f8e0206 */
[----:B------:R-:W1:Y:S03]  /*5410*/  @!UP0 LDCU UR4, c[0x0][0x880] ;  /* 0x00011000ff0487ac */ /* 0x000e660008000800 */
[----:B------:R-:W-:Y:S01]  /*5420*/  IMAD.U32 R2, RZ, RZ, UR6 ;  /* 0x00000006ff027e24 */ /* 0x000fe2000f8e00ff */
[----:B------:R-:W-:Y:S05]  /*5430*/  MOV R3, UR7 ;  /* 0x0000000700037c02 */ /* 0x000fea0008000f00 */
[----:B-----5:R2:W5:Y:S02]  /*5440*/  @P3 LDG.E R81, desc[UR46][R2.64] ;  /* 0x0000002e02513981 */ /* 0x020564000c1e1900 */
[----:B-12---:R-:W-:Y:S02]  /*5450*/  @!P3 IMAD.U32 R81, RZ, RZ, UR4 ;  /* 0x00000004ff51be24 */ /* 0x006fe4000f8e00ff */
.L_x_87:
[----:B------:R-:W-:Y:S05]  /*5460*/  @!P4 BRA `(.L_x_88) ;  /* 0x000000000020c947 */ /* 0x000fea0003800000 */
[----:B------:R-:W-:Y:S04]  /*5470*/  ISETP.NE.U32.AND P3, PT, R148, RZ, PT ;  /* 0x000000ff9400720c */ /* 0x000fe80003f65070 */
[----:B------:R-:W-:Y:S11]  /*5480*/  ISETP.NE.AND.EX P3, PT, R149, RZ, PT, P3 ;  /* 0x000000ff9500720c */ /* 0x000ff60003f65330 */
[----:B------:R-:W-:Y:S02]  /*5490*/  @!UPT UIADD3 URZ, UPT, UPT, URZ, URZ, URZ ;  /* 0x000000fffffff290 */ /* 0x000fe4000fffe0ff */
[----:B------:R-:W1:Y:S01]  /*54a0*/  @P3 LDC.64 R2, c[0x0][0x8a8] ;  /* 0x00022a00ff023b82 */ /* 0x000e620000000a00 */
[----:B------:R-:W-:Y:S04]  /*54b0*/  @P3 IMAD R0, R150, UR36, RZ ;  /* 0x0000002496003c24 */ /* 0x000fe8000f8e02ff */
[----:B-1----:R-:W-:Y:S05]  /*54c0*/  @P3 IMAD.WIDE R2, R0, 0x4, R2 ;  /* 0x0000000400023825 */ /* 0x002fea00078e0202 */
[----:B-----5:R1:W5:Y:S02]  /*54d0*/  @P3 LDG.E R78, desc[UR46][R2.64] ;  /* 0x0000002e024e3981 */ /* 0x020364000c1e1900 */
[----:B-1----:R-:W2:Y:S02]  /*54e0*/  @!P3 LDC R78, c[0x0][0x8a0] ;  /* 0x00022800ff4ebb82 */ /* 0x002ea40000000800 */
.L_x_88:
[----:B-----5:R-:W-:Y:S01]  /*54f0*/  FSETP.NEU.AND P3, PT, R81, RZ, PT ;  /* 0x000000ff5100720b */ /* 0x020fe20003f6d000 */
[----:B------:R-:W-:Y:S01]  /*5500*/  IMAD.SHL.U32 R178, R160, 0x2, RZ ;  /* 0x00000002a0b27824 */ /* 0x000fe200078e00ff */
[----:B------:R-:W-:Y:S01]  /*5510*/  SEL R3, RZ, 0xffffffff, P2 ;  /* 0xffffffffff037807 */ /* 0x000fe20001000000 */
[----:B------:R-:W-:Y:S01]  /*5520*/  IMAD.SHL.U32 R100, R168, 0x10, RZ ;  /* 0x00000010a8647824 */ /* 0x000fe200078e00ff */
[----:B------:R-:W-:Y:S01]  /*5530*/  @P1 LOP3.LUT P2, RZ, R155, 0xff, RZ, 0xc0, !PT ;  /* 0x000000ff9bff1812 */ /* 0x000fe2000784c0ff */
[----:B------:R-:W-:Y:S01]  /*5540*/  VIADD R179, R178, UR48 ;  /* 0x00000030b2b37c36 */ /* 0x000fe20008000000 */
[----:B------:R-:W-:Y:S01]  /*5550*/  @P1 SEL R2, RZ, 0xffffffff, P3 ;  /* 0xffffffffff021807 */ /* 0x000fe20001800000 */
[----:B------:R-:W-:Y:S01]  /*5560*/  IMAD.SHL.U32 R102, R169, 0x10, RZ ;  /* 0x00000010a9667824 */ /* 0x000fe200078e00ff */
[----:B------:R-:W-:Y:S01]  /*5570*/  LOP3.LUT R167, R167, 0x1, RZ, 0x3c, !PT ;  /* 0x00000001a7a77812 */ /* 0x000fe200078e3cff */
[----:B------:R-:W-:Y:S01]  /*5580*/  IMAD.IADD R175, R179, 0x1, R100 ;  /* 0x00000001b3af7824 */ /* 0x000fe200078e0264 */
[----:B------:R-:W-:Y:S01]  /*5590*/  @P0 SEL R2, R3, R2, !P2 ;  /* 0x0000000203020207 */ /* 0x000fe20005000000 */
[----:B------:R-:W-:Y:S01]  /*55a0*/  BSSY B1, `(.L_x_89) ;  /* 0x000004f000017945 */ /* 0x000fe20003800000 */
[----:B------:R-:W-:Y:S01]  /*55b0*/  LEA R87, R76, UR48, 0x3 ;  /* 0x000000304c577c11 */ /* 0x000fe2000f8e18ff */
[----:B------:R-:W-:Y:S01]  /*55c0*/  IMAD.MOV.U32 R103, RZ, RZ, 0x1 ;  /* 0x00000001ff677424 */ /* 0x000fe200078e00ff */
[----:B------:R-:W-:Y:S01]  /*55d0*/  @P1 LOP3.LUT R2, R2, 0x1, RZ, 0xc0, !PT ;  /* 0x0000000102021812 */ /* 0x000fe200078ec0ff */
[----:B------:R-:W-:Y:S01]  /*55e0*/  IMAD R80, R76, 0x100, R79 ;  /* 0x000001004c507824 */ /* 0x000fe200078e024f */
[----:B------:R-:W-:Y:S01]  /*55f0*/  SHF.L.U32 R0, R166, 0x1f, RZ ;  /* 0x0000001fa6007819 */ /* 0x000fe200000006ff */
[----:B------:R-:W-:Y:S01]  /*5600*/  IMAD.MOV.U32 R101, RZ, RZ, RZ ;  /* 0x000000ffff657224 */ /* 0x000fe200078e00ff */
[----:B------:R-:W-:Y:S02]  /*5610*/  ISETP.NE.U32.OR P5, PT, R2, 0x1, !P1 ;  /* 0x000000010200780c */ /* 0x000fe40004fa5470 */
[----:B------:R-:W-:Y:S02]  /*5620*/  CS2R R146, SRZ ;  /* 0x0000000000927805 */ /* 0x000fe4000001ff00 */
[----:B------:R-:W-:Y:S02]  /*5630*/  PLOP3.LUT P2, PT, PT, PT, UP1, 0x80, 0x8 ;  /* 0x000000000008781c */ /* 0x000fe40003f4f018 */
[----:B------:R-:W-:Y:S02]  /*5640*/  CS2R R144, SRZ ;  /* 0x0000000000907805 */ /* 0x000fe4000001ff00 */
[----:B------:R-:W-:Y:S02]  /*5650*/  SEL R2, RZ, 0xffffffff, P3 ;  /* 0xffffffffff027807 */ /* 0x000fe40001800000 */
[----:B------:R-:W-:Y:S02]  /*5660*/  CS2R R138, SRZ ;  /* 0x00000000008a7805 */ /* 0x000fe4000001ff00 */
[----:B------:R-:W-:Y:S02]  /*5670*/  LOP3.LUT P3, R172, R155, 0xff, RZ, 0xc0, !PT ;  /* 0x000000ff9bac7812 */ /* 0x000fe4000786c0ff */
[----:B------:R-:W-:Y:S02]  /*5680*/  CS2R R136, SRZ ;  /* 0x0000000000887805 */ /* 0x000fe4000001ff00 */
[----:B------:R-:W-:Y:S02]  /*5690*/  P2R R176, PR, RZ, 0x20 ;  /* 0x00000020ffb07803 */ /* 0x000fe40000000000 */
[----:B------:R-:W-:Y:S02]  /*56a0*/  CS2R R130, SRZ ;  /* 0x0000000000827805 */ /* 0x000fe4000001ff00 */
[----:B------:R-:W-:Y:S02]  /*56b0*/  CS2R R128, SRZ ;  /* 0x0000000000807805 */ /* 0x000fe4000001ff00 */
[----:B------:R-:W-:Y:S02]  /*56c0*/  CS2R R122, SRZ ;  /* 0x00000000007a7805 */ /* 0x000fe4000001ff00 */
[----:B------:R-:W-:Y:S02]  /*56d0*/  CS2R R120, SRZ ;  /* 0x0000000000787805 */ /* 0x000fe4000001ff00 */
[----:B------:R-:W-:Y:S02]  /*56e0*/  @P5 SHF.L.U32 R4, R167, 0x1f, RZ ;  /* 0x0000001fa7045819 */ /* 0x000fe400000006ff */
[----:B------:R-:W-:Y:S02]  /*56f0*/  CS2R R114, SRZ ;  /* 0x0000000000727805 */ /* 0x000fe4000001ff00 */
[----:B------:R-:W-:Y:S02]  /*5700*/  @P2 SEL R2, R3, R2, !P3 ;  /* 0x0000000203022207 */ /* 0x000fe40005800000 */
[----:B------:R-:W-:Y:S01]  /*5710*/  CS2R R112, SRZ ;  /* 0x0000000000707805 */ /* 0x000fe2000001ff00 */
[----:B------:R-:W1:Y:S01]  /*5720*/  @P5 SYNCS.PHASECHK.TRANS64.TRYWAIT P1, [UR48+0x50], R4 ;  /* 0x00005004ff0055a7 */ /* 0x000e620008021130 */
[----:B------:R-:W-:Y:S02]  /*5730*/  CS2R R106, SRZ ;  /* 0x00000000006a7805 */ /* 0x000fe4000001ff00 */
[----:B------:R-:W-:Y:S02]  /*5740*/  LOP3.LUT R2, R2, 0x1, RZ, 0xc0, !PT ;  /* 0x0000000102027812 */ /* 0x000fe400078ec0ff */
[----:B------:R-:W-:Y:S02]  /*5750*/  CS2R R104, SRZ ;  /* 0x0000000000687805 */ /* 0x000fe4000001ff00 */
[----:B------:R-:W-:Y:S02]  /*5760*/  CS2R R98, SRZ ;  /* 0x0000000000627805 */ /* 0x000fe4000001ff00 */
[----:B------:R-:W-:Y:S02]  /*5770*/  CS2R R96, SRZ ;  /* 0x0000000000607805 */ /* 0x000fe4000001ff00 */
[----:B------:R-:W-:Y:S02]  /*5780*/  ISETP.NE.U32.AND P4, PT, R2, 0x1, PT ;  /* 0x000000010200780c */ /* 0x000fe40003f85070 */
[----:B------:R-:W-:Y:S02]  /*5790*/  CS2R R90, SRZ ;  /* 0x00000000005a7805 */ /* 0x000fe4000001ff00 */
[----:B------:R-:W-:Y:S01]  /*57a0*/  CS2R R88, SRZ ;  /* 0x0000000000587805 */ /* 0x000fe2000001ff00 */
[----:B------:R-:W-:Y:S01]  /*57b0*/  IMAD.IADD R177, R179, 0x1, R102 ;  /* 0x00000001b3b17824 */ /* 0x000fe200078e0266 */
[----:B------:R-:W-:Y:S01]  /*57c0*/  P2R R108, PR, RZ, 0x10 ;  /* 0x00000010ff6c7803 */ /* 0x000fe20000000000 */
[----:B------:R-:W-:Y:S01]  /*57d0*/  IMAD.IADD R174, R102, 0x1, R175 ;  /* 0x0000000166ae7824 */ /* 0x000fe200078e02af */
[----:B------:R3:W4:Y:S01]  /*57e0*/  SYNCS.PHASECHK.TRANS64.TRYWAIT P0, [R87+URZ+0xc0], R0 ;  /* 0x0000c000570075a7 */ /* 0x00072200080011ff */
[----:B-1----:R-:W-:Y:S01]  /*57f0*/  @P5 SEL R103, RZ, 0x1, !P1 ;  /* 0x00000001ff675807 */ /* 0x002fe20004800000 */
[----:B---3--:R-:W-:Y:S06]  /*5800*/  @!P5 BRA `(.L_x_90) ;  /* 0x0000000000a0d947 */ /* 0x008fec0003800000 */
[----:B------:R-:W-:Y:S01]  /*5810*/  @P4 IMAD.MOV.U32 R2, RZ, RZ, -0x10 ;  /* 0xfffffff0ff024424 */ /* 0x000fe200078e00ff */
[----:B------:R-:W-:Y:S01]  /*5820*/  ISETP.NE.AND P1, PT, R103, RZ, PT ;  /* 0x000000ff6700720c */ /* 0x000fe20003f25270 */
[----:B------:R-:W-:Y:S01]  /*5830*/  BSSY B0, `(.L_x_91) ;  /* 0x0000010000007945 */ /* 0x000fe20003800000 */
[----:B------:R-:W-:Y:S02]  /*5840*/  ISETP.NE.U32.AND P5, PT, R161, 0x1, PT ;  /* 0x00000001a100780c */ /* 0x000fe40003fa5070 */
[----:B------:R-:W-:Y:S02]  /*5850*/  CS2R R98, SRZ ;  /* 0x0000000000627805 */ /* 0x000fe4000001ff00 */
[----:B------:R-:W-:Y:S02]  /*5860*/  CS2R R96, SRZ ;  /* 0x0000000000607805 */ /* 0x000fe4000001ff00 */
[----:B------:R-:W-:Y:S02]  /*5870*/  CS2R R114, SRZ ;  /* 0x0000000000727805 */ /* 0x000fe4000001ff00 */
[----:B------:R-:W-:Y:S02]  /*5880*/  @P4 SEL R2, R2, 0x10, !P5 ;  /* 0x0000001002024807 */ /* 0x000fe40006800000 */
[----:B------:R-:W-:Y:S02]  /*5890*/  CS2R R112, SRZ ;  /* 0x0000000000707805 */ /* 0x000fe4000001ff00 */
[----:B------:R-:W-:Y:S02]  /*58a0*/  CS2R R130, SRZ ;  /* 0x0000000000827805 */ /* 0x000fe4000001ff00 */
[----:B------:R-:W-:Y:S01]  /*58b0*/  CS2R R128, SRZ ;  /* 0x0000000000807805 */ /* 0x000fe2000001ff00 */
[----:B------:R-:W-:Y:S02]  /*58c0*/  @P4 IMAD.IADD R7, R179, 0x1, R2 ;  /* 0x00000001b3074824 */ /* 0x000fe400078e0202 */
[C---:B------:R-:W-:Y:S02]  /*58d0*/  @P4 IMAD.IADD R6, R2.reuse, 0x1, R177 ;  /* 0x0000000102064824 */ /* 0x040fe400078e02b1 */
[----:B------:R-:W-:Y:S01]  /*58e0*/  @P4 IMAD.IADD R5, R2, 0x1, R175 ;  /* 0x0000000102054824 */ /* 0x000fe200078e02af */
[----:B------:R-:W-:Y:S06]  /*58f0*/  @P1 BRA `(.L_x_92) ;  /* 0x00000000000c1947 */ /* 0x000fec0003800000 */
[----:B------:R-:W-:Y:S04]  /*5900*/  SHF.L.U32 R4, R167, 0x1f, RZ ;  /* 0x0000001fa7047819 */ /* 0x000fe800000006ff */
[----:B------:R-:W1:Y:S02]  /*5910*/  SYNCS.PHASECHK.TRANS64.TRYWAIT P1, [UR48+0x50], R4 ;  /* 0x00005004ff0075a7 */ /* 0x000e640008021130 */
[----:B-1----:R-:W-:Y:S05]  /*5920*/  @!P1 BRA `(.L_x_93) ;  /* 0x0000005c00489947 */ /* 0x002fea0003800000 */
.L_x_92:
[----:B------:R-:W-:Y:S05]  /*5930*/  BSYNC B0 ;  /* 0x0000000000007941 */ /* 0x000fea0003800000 */
.L_x_91:
[----:B------:R-:W-:Y:S01]  /*5940*/  ISETP.NE.AND P1, PT, R108, RZ, PT ;  /* 0x000000ff6c00720c */ /* 0x000fe20003f25270 */
[----:B------:R-:W-:Y:S01]  /*5950*/  IMAD.MOV.U32 R147, RZ, RZ, RZ ;  /* 0x000000ffff937224 */ /* 0x000fe200078e00ff */
[----:B------:R-:W-:Y:S02]  /*5960*/  CS2R R144, SRZ ;  /* 0x0000000000907805 */ /* 0x000fe4000001ff00 */
[----:B------:R-:W-:Y:S02]  /*5970*/  CS2R R90, SRZ ;  /* 0x00000000005a7805 */ /* 0x000fe4000001ff00 */
[----:B------:R-:W-:Y:S02]  /*5980*/  CS2R R88, SRZ ;  /* 0x0000000000587805 */ /* 0x000fe4000001ff00 */
[----:B------:R-:W-:Y:S02]  /*5990*/  CS2R R106, SRZ ;  /* 0x00000000006a7805 */ /* 0x000fe4000001ff00 */
[----:B------:R-:W-:Y:S02]  /*59a0*/  CS2R R104, SRZ ;  /* 0x0000000000687805 */ /* 0x000fe4000001ff00 */
[----:B------:R-:W-:Y:S02]  /*59b0*/  CS2R R122, SRZ ;  /* 0x00000000007a7805 */ /* 0x000fe4000001ff00 */
[----:B------:R-:W-:Y:S02]  /*59c0*/  CS2R R120, SRZ ;  /* 0x0000000000787805 */ /* 0x000fe4000001ff00 */
[----:B------:R-:W-:Y:S02]  /*59d0*/  CS2R R138, SRZ ;  /* 0x00000000008a7805 */ /* 0x000fe4000001ff00 */
[----:B------:R-:W-:Y:S01]  /*59e0*/  CS2R R136, SRZ ;  /* 0x0000000000887805 */ /* 0x000fe2000001ff00 */
[----:B------:R-:W-:Y:S01]  /*59f0*/  IMAD.MOV.U32 R101, RZ, RZ, 0x1 ;  /* 0x00000001ff657424 */ /* 0x000fe200078e00ff */
[----:B------:R3:W1:Y:S01]  /*5a00*/  @P1 LDS.128 R96, [R7+0x400] ;  /* 0x0004000007601984 */ /* 0x0006620000000c00 */
[----:B------:R-:W-:Y:S03]  /*5a10*/  @P1 IMAD.IADD R2, R2, 0x1, R174 ;  /* 0x0000000102021824 */ /* 0x000fe600078e02ae */
[----:B------:R3:W1:Y:S04]  /*5a20*/  @P1 LDS.128 R112, [R6+0x400] ;  /* 0x0004000006701984 */ /* 0x0006680000000c00 */
[----:B------:R3:W1:Y:S04]  /*5a30*/  @P1 LDS.128 R128, [R5+0x400] ;  /* 0x0004000005801984 */ /* 0x0006680000000c00 */
[----:B------:R3:W1:Y:S04]  /*5a40*/  @P1 LDS.128 R144, [R2+0x400] ;  /* 0x0004000002901984 */ /* 0x0006680000000c00 */
[----:B------:R3:W1:Y:S04]  /*5a50*/  @P1 LDS.128 R88, [R178+UR48+0x400] ;  /* 0x00040030b2581984 */ /* 0x0006680008000c00 */
[----:B------:R3:W1:Y:S04]  /*5a60*/  @P1 LDS.128 R104, [R177+0x400] ;  /* 0x00040000b1681984 */ /* 0x0006680000000c00 */
[----:B------:R3:W1:Y:S04]  /*5a70*/  @P1 LDS.128 R120, [R175+0x400] ;  /* 0x00040000af781984 */ /* 0x0006680000000c00 */
[----:B------:R3:W1:Y:S02]  /*5a80*/  @P1 LDS.128 R136, [R174+0x400] ;  /* 0x00040000ae881984 */ /* 0x0006640000000c00 */
.L_x_90:
[----:B------:R-:W-:Y:S05]  /*5a90*/  BSYNC B1 ;  /* 0x0000000000017941 */ /* 0x000fea0003800000 */
.L_x_89:
[----:B-1----:R-:W-:Y:S04]  /*5aa0*/  SHF.R.U32.HI R3, RZ, 0x15, R80 ;  /* 0x00000015ff037819 */ /* 0x002fe80000011650 */
[----:B------:R-:W-:Y:S01]  /*5ab0*/  LOP3.LUT P1, RZ, R3, 0x3, R162, 0x48, !PT ;  /* 0x0000000303ff7812 */ /* 0x000fe200078248a2 */
[----:B------:R-:W-:Y:S01]  /*5ac0*/  @!UPT UIADD3 URZ, UPT, UPT, URZ, URZ, URZ ;  /* 0x000000fffffff290 */ /* 0x000fe2000fffe0ff */
[----:B----4-:R-:W-:Y:S11]  /*5ad0*/  @P0 BRA `(.L_x_94) ;  /* 0x0000000000080947 */ /* 0x010ff60003800000 */
[----:B------:R-:W1:Y:S02]  /*5ae0*/  SYNCS.PHASECHK.TRANS64.TRYWAIT P0, [R87+URZ+0xc0], R0 ;  /* 0x0000c000570075a7 */ /* 0x000e6400080011ff */
[----:B-1----:R-:W-:Y:S05]  /*5af0*/  @!P0 BRA `(.L_x_95) ;  /* 0x0000005800ec8947 */ /* 0x002fea0003800000 */
.L_x_94:
[----:B------:R-:W-:Y:S05]  /*5b00*/  @!P1 BRA `(.L_x_96) ;  /* 0x0000000000409947 */ /* 0x000fea0003800000 */
[----:B------:R-:W4:Y:S01]  /*5b10*/  LDCU.64 UR8, c[0x4][0x70] ;  /* 0x01000e00ff0877ac */ /* 0x000f220008000a00 */
[----:B------:R-:W-:Y:S01]  /*5b20*/  MOV R3, 0x0 ;  /* 0x0000000000037802 */ /* 0x000fe20000000f00 */
[----:B------:R-:W-:Y:S02]  /*5b30*/  HFMA2 R12, -RZ, RZ, 0, 5.9604644775390625e-08 ;  /* 0x00000001ff0c7431 */ /* 0x000fe400000001ff */
[----:B------:R-:W-:Y:S02]  /*5b40*/  IMAD.MOV.U32 R8, RZ, RZ, 0x192 ;  /* 0x00000192ff087424 */ /* 0x000fe400078e00ff */
[----:B------:R-:W-:Y:S01]  /*5b50*/  IMAD.MOV.U32 R13, RZ, RZ, RZ ;  /* 0x000000ffff0d7224 */ /* 0x000fe200078e00ff */
[----:B------:R-:W5:Y:S01]  /*5b60*/  LDCU.64 UR6, c[0x4][0x78] ;  /* 0x01000f00ff0677ac */ /* 0x000f620008000a00 */
[----:B---3--:R-:W3:Y:S01]  /*5b70*/  LDC.64 R2, c[0x4][R3] ;  /* 0x0100000003027b82 */ /* 0x008ee20000000a00 */
[----:B------:R-:W1:Y:S01]  /*5b80*/  LDCU.64 UR4, c[0x4][0x10] ;  /* 0x01000200ff0477ac */ /* 0x000e620008000a00 */
[----:B----4-:R-:W-:Y:S01]  /*5b90*/  MOV R5, UR9 ;  /* 0x0000000900057c02 */ /* 0x010fe20008000f00 */
[----:B------:R-:W-:Y:S01]  /*5ba0*/  IMAD.U32 R4, RZ, RZ, UR8 ;  /* 0x00000008ff047e24 */ /* 0x000fe2000f8e00ff */
[----:B-----5:R-:W-:Y:S01]  /*5bb0*/  MOV R7, UR7 ;  /* 0x0000000700077c02 */ /* 0x020fe20008000f00 */
[----:B------:R-:W-:Y:S01]  /*5bc0*/  IMAD.U32 R6, RZ, RZ, UR6 ;  /* 0x00000006ff067e24 */ /* 0x000fe2000f8e00ff */
[----:B-1----:R-:W-:Y:S01]  /*5bd0*/  MOV R11, UR5 ;  /* 0x00000005000b7c02 */ /* 0x002fe20008000f00 */
[----:B------:R-:W-:Y:S02]  /*5be0*/  IMAD.U32 R10, RZ, RZ, UR4 ;  /* 0x00000004ff0a7e24 */ /* 0x000fe4000f8e00ff */
[----:B------:R-:W-:Y:S07]  /*5bf0*/  LEPC R20, `(.L_x_96) ;  /* 0x000000001014794e */ /* 0x000fee0000000000 */
[----:B--23--:R-:W-:Y:S05]  /*5c00*/  CALL.ABS.NOINC R2 ;  /* 0x0000000002007343 */ /* 0x00cfea0003c00000 */
.L_x_96:
[----:B------:R-:W-:Y:S05]  /*5c10*/  WARPSYNC.ALL ;  /* 0x0000000000007948 */ /* 0x000fea0003800000 */
[----:B------:R-:W-:Y:S01]  /*5c20*/  R2UR UR4, R80 ;  /* 0x00000000500472ca */ /* 0x000fe200000e0000 */
[--C-:B------:R-:W-:Y:S01]  /*5c30*/  HADD2.F32 R82, -RZ, R88.reuse.H0_H0 ;  /* 0x20000058ff527230 */ /* 0x100fe20000004100 */
[----:B------:R-:W-:Y:S01]  /*5c40*/  MOV R110, 0xfffffff0 ;  /* 0xfffffff0006e7802 */ /* 0x000fe20000000f00 */
[----:B------:R-:W-:Y:S01]  /*5c50*/  HADD2.F32 R83, -RZ, R88.H1_H1 ;  /* 0x30000058ff537230 */ /* 0x000fe20000004100 */
[----:B------:R-:W-:Y:S01]  /*5c60*/  ISETP.NE.U32.AND P6, PT, R161, 0x1, PT ;  /* 0x00000001a100780c */ /* 0x000fe20003fc5070 */
[----:B------:R-:W-:Y:S01]  /*5c70*/  HADD2.F32 R84, -RZ, R89.H1_H1 ;  /* 0x30000059ff547230 */ /* 0x000fe20000004100 */
[----:B------:R-:W-:Y:S01]  /*5c80*/  ISETP.NE.AND P0, PT, R170, RZ, PT ;  /* 0x000000ffaa00720c */ /* 0x000fe20003f05270 */
[--C-:B------:R-:W-:Y:S01]  /*5c90*/  HADD2.F32 R85, -RZ, R107.reuse.H0_H0 ;  /* 0x2000006bff557230 */ /* 0x100fe20000004100 */
[----:B------:R-:W-:Y:S01]  /*5ca0*/  SEL R110, R110, 0x10, !P6 ;  /* 0x000000106e6e7807 */ /* 0x000fe20007000000 */
[----:B------:R-:W-:Y:S01]  /*5cb0*/  HADD2.F32 R86, -RZ, R107.H1_H1 ;  /* 0x3000006bff567230 */ /* 0x000fe20000004100 */
[----:B------:R-:W-:Y:S02]  /*5cc0*/  BSSY.RECONVERGENT B0, `(.L_x_97) ;  /* 0x00000fb000007945 */ /* 0x000fe40003800200 */
[----:B------:R-:W-:Y:S01]  /*5cd0*/  IADD3 R179, PT, PT, R179, R110, RZ ;  /* 0x0000006eb3b37210 */ /* 0x000fe20007ffe0ff */
[----:B---3--:R-:W1:Y:S01]  /*5ce0*/  LDTM.x64 R4, tmem[UR4] ;  /* 0x00000004000479ee */ /* 0x008e620008340000 */
[C---:B------:R-:W-:Y:S02]  /*5cf0*/  IADD3 R180, PT, PT, R110.reuse, R177, RZ ;  /* 0x000000b16eb47210 */ /* 0x040fe40007ffe0ff */
[C---:B------:R-:W-:Y:S02]  /*5d00*/  IADD3 R182, PT, PT, R110.reuse, R175, RZ ;  /* 0x000000af6eb67210 */ /* 0x040fe40007ffe0ff */
[----:B------:R-:W-:Y:S01]  /*5d10*/  IADD3 R181, PT, PT, R110, R174, RZ ;  /* 0x000000ae6eb57210 */ /* 0x000fe20007ffe0ff */
[C---:B-12---:R-:W-:Y:S01]  /*5d20*/  FMUL R0, R78.reuse, R4 ;  /* 0x000000044e007220 */ /* 0x046fe20000400000 */
[C---:B------:R-:W-:Y:S01]  /*5d30*/  FMUL R2, R78.reuse, R5 ;  /* 0x000000054e027220 */ /* 0x040fe20000400000 */
[C---:B------:R-:W-:Y:S01]  /*5d40*/  FMUL R3, R78.reuse, R6 ;  /* 0x000000064e037220 */ /* 0x040fe20000400000 */
[C---:B------:R-:W-:Y:S01]  /*5d50*/  FMUL R7, R78.reuse, R7 ;  /* 0x000000074e077220 */ /* 0x040fe20000400000 */
[C---:B------:R-:W-:Y:S01]  /*5d60*/  FFMA R0, R81.reuse, R82, R0 ;  /* 0x0000005251007223 */ /* 0x040fe20000000000 */
[----:B------:R-:W-:Y:S02]  /*5d70*/  HADD2.F32 R82, -RZ, R89.H0_H0 ;  /* 0x20000059ff527230 */ /* 0x000fe40000004100 */
[C---:B------:R-:W-:Y:S01]  /*5d80*/  FFMA R2, R81.reuse, R83, R2 ;  /* 0x0000005351027223 */ /* 0x040fe20000000002 */
[--C-:B------:R-:W-:Y:S02]  /*5d90*/  HADD2.F32 R83, -RZ, R90.reuse.H0_H0 ;  /* 0x2000005aff537230 */ /* 0x100fe40000004100 */
[C---:B------:R-:W-:Y:S01]  /*5da0*/  FMUL R4, R78.reuse, R8 ;  /* 0x000000084e047220 */ /* 0x040fe20000400000 */
[----:B------:R-:W-:Y:S01]  /*5db0*/  FMUL R5, R78, R9 ;  /* 0x000000094e057220 */ /* 0x000fe20000400000 */
[C---:B------:R-:W-:Y:S01]  /*5dc0*/  FFMA R3, R81.reuse, R82, R3 ;  /* 0x0000005251037223 */ /* 0x040fe20000000003 */
[----:B------:R-:W-:Y:S01]  /*5dd0*/  HADD2.F32 R82, -RZ, R90.H1_H1 ;  /* 0x3000005aff527230 */ /* 0x000fe20000004100 */
[----:B------:R-:W-:Y:S01]  /*5de0*/  F2FP.F16.F32.PACK_AB R92, R2, R0 ;  /* 0x00000000025c723e */ /* 0x000fe200000000ff */
[C---:B------:R-:W-:Y:S01]  /*5df0*/  FFMA R7, R81.reuse, R84, R7 ;  /* 0x0000005451077223 */ /* 0x040fe20000000007 */
[C---:B------:R-:W-:Y:S01]  /*5e00*/  FFMA R4, R81.reuse, R83, R4 ;  /* 0x0000005351047223 */ /* 0x040fe20000000004 */
[--C-:B------:R-:W-:Y:S02]  /*5e10*/  HADD2.F32 R83, -RZ, R91.reuse.H0_H0 ;  /* 0x2000005bff537230 */ /* 0x100fe40000004100 */
[----:B------:R-:W-:Y:S01]  /*5e20*/  FFMA R5, R81, R82, R5 ;  /* 0x0000005251057223 */ /* 0x000fe20000000005 */
[C---:B------:R-:W-:Y:S01]  /*5e30*/  FMUL R6, R78.reuse, R10 ;  /* 0x0000000a4e067220 */ /* 0x040fe20000400000 */
[----:B------:R-:W-:Y:S01]  /*5e40*/  HADD2.F32 R82, -RZ, R91.H1_H1 ;  /* 0x3000005bff527230 */ /* 0x000fe20000004100 */
[----:B------:R-:W-:Y:S01]  /*5e50*/  F2FP.F16.F32.PACK_AB R93, R7, R3 ;  /* 0x00000003075d723e */ /* 0x000fe200000000ff */
[C---:B------:R-:W-:Y:S01]  /*5e60*/  FMUL R11, R78.reuse, R11 ;  /* 0x0000000b4e0b7220 */ /* 0x040fe20000400000 */
[----:B------:R-:W-:Y:S01]  /*5e70*/  F2FP.F16.F32.PACK_AB R94, R5, R4 ;  /* 0x00000004055e723e */ /* 0x000fe200000000ff */
[C---:B------:R-:W-:Y:S01]  /*5e80*/  FFMA R6, R81.reuse, R83, R6 ;  /* 0x0000005351067223 */ /* 0x040fe20000000006 */
[C---:B------:R-:W-:Y:S01]  /*5e90*/  FMUL R8, R78.reuse, R12 ;  /* 0x0000000c4e087220 */ /* 0x040fe20000400000 */
[----:B------:R-:W-:Y:S01]  /*5ea0*/  FFMA R11, R81, R82, R11 ;  /* 0x00000052510b7223 */ /* 0x000fe2000000000b */
[--C-:B------:R-:W-:Y:S02]  /*5eb0*/  HADD2.F32 R82, -RZ, R96.reuse.H0_H0 ;  /* 0x20000060ff527230 */ /* 0x100fe40000004100 */
[C---:B------:R-:W-:Y:S01]  /*5ec0*/  FMUL R9, R78.reuse, R13 ;  /* 0x0000000d4e097220 */ /* 0x040fe20000400000 */
[----:B------:R-:W-:Y:S02]  /*5ed0*/  HADD2.F32 R84, -RZ, R96.H1_H1 ;  /* 0x30000060ff547230 */ /* 0x000fe40000004100 */
[C---:B------:R-:W-:Y:S01]  /*5ee0*/  FMUL R10, R78.reuse, R14 ;  /* 0x0000000e4e0a7220 */ /* 0x040fe20000400000 */
[--C-:B------:R-:W-:Y:S01]  /*5ef0*/  HADD2.F32 R83, -RZ, R97.reuse.H0_H0 ;  /* 0x20000061ff537230 */ /* 0x100fe20000004100 */
[----:B------:R-:W-:Y:S01]  /*5f00*/  F2FP.F16.F32.PACK_AB R95, R11, R6 ;  /* 0x000000060b5f723e */ /* 0x000fe200000000ff */
[C---:B------:R-:W-:Y:S01]  /*5f10*/  FFMA R8, R81.reuse, R82, R8 ;  /* 0x0000005251087223 */ /* 0x040fe20000000008 */
[----:B------:R-:W-:Y:S02]  /*5f20*/  HADD2.F32 R82, -RZ, R97.H1_H1 ;  /* 0x30000061ff527230 */ /* 0x000fe40000004100 */
[C---:B------:R-:W-:Y:S01]  /*5f30*/  FFMA R9, R81.reuse, R84, R9 ;  /* 0x0000005451097223 */ /* 0x040fe20000000009 */
[----:B------:R-:W-:Y:S01]  /*5f40*/  FFMA R10, R81, R83, R10 ;  /* 0x00000053510a7223 */ /* 0x000fe2000000000a */
[----:B------:R1:W-:Y:S01]  /*5f50*/  STS.128 [R178+UR48+0x400], R92 ;  /* 0x0004005cb2007988 */ /* 0x0003e20008000c30 */
[C---:B------:R-:W-:Y:S01]  /*5f60*/  FMUL R15, R78.reuse, R15 ;  /* 0x0000000f4e0f7220 */ /* 0x040fe20000400000 */
[--C-:B------:R-:W-:Y:S01]  /*5f70*/  HADD2.F32 R83, -RZ, R98.reuse.H0_H0 ;  /* 0x20000062ff537230 */ /* 0x100fe20000004100 */
[----:B------:R-:W-:Y:S01]  /*5f80*/  F2FP.F16.F32.PACK_AB R116, R9, R8 ;  /* 0x000000080974723e */ /* 0x000fe200000000ff */
[----:B------:R-:W-:Y:S02]  /*5f90*/  HADD2.F32 R84, -RZ, R98.H1_H1 ;  /* 0x30000062ff547230 */ /* 0x000fe40000004100 */
[----:B------:R-:W-:Y:S01]  /*5fa0*/  FFMA R15, R81, R82, R15 ;  /* 0x00000052510f7223 */ /* 0x000fe2000000000f */
[C---:B------:R-:W-:Y:S01]  /*5fb0*/  FMUL R12, R78.reuse, R16 ;  /* 0x000000104e0c7220 */ /* 0x040fe20000400000 */
[C---:B------:R-:W-:Y:S01]  /*5fc0*/  FMUL R13, R78.reuse, R17 ;  /* 0x000000114e0d7220 */ /* 0x040fe20000400000 */
[--C-:B------:R-:W-:Y:S02]  /*5fd0*/  HADD2.F32 R82, -RZ, R99.reuse.H0_H0 ;  /* 0x20000063ff527230 */ /* 0x100fe40000004100 */
[C---:B------:R-:W-:Y:S01]  /*5fe0*/  FMUL R14, R78.reuse, R18 ;  /* 0x000000124e0e7220 */ /* 0x040fe20000400000 */
[----:B------:R-:W-:Y:S01]  /*5ff0*/  F2FP.F16.F32.PACK_AB R117, R15, R10 ;  /* 0x0000000a0f75723e */ /* 0x000fe200000000ff */
[C---:B------:R-:W-:Y:S01]  /*6000*/  FFMA R12, R81.reuse, R83, R12 ;  /* 0x00000053510c7223 */ /* 0x040fe2000000000c */
[C---:B------:R-:W-:Y:S01]  /*6010*/  FFMA R13, R81.reuse, R84, R13 ;  /* 0x00000054510d7223 */ /* 0x040fe2000000000d */
[----:B------:R-:W-:Y:S01]  /*6020*/  FFMA R14, R81, R82, R14 ;  /* 0x00000052510e7223 */ /* 0x000fe2000000000e */
[----:B------:R-:W-:Y:S02]  /*6030*/  HADD2.F32 R84, -RZ, R99.H1_H1 ;  /* 0x30000063ff547230 */ /* 0x000fe40000004100 */
[C---:B------:R-:W-:Y:S01]  /*6040*/  FMUL R19, R78.reuse, R19 ;  /* 0x000000134e137220 */ /* 0x040fe20000400000 */
[--C-:B------:R-:W-:Y:S01]  /*6050*/  HADD2.F32 R82, -RZ, R104.reuse.H0_H0 ;  /* 0x20000068ff527230 */ /* 0x100fe20000004100 */
[----:B------:R-:W-:Y:S01]  /*6060*/  F2FP.F16.F32.PACK_AB R118, R13, R12 ;  /* 0x0000000c0d76723e */ /* 0x000fe200000000ff */
[C---:B------:R-:W-:Y:S01]  /*6070*/  FMUL R16, R78.reuse, R20 ;  /* 0x000000144e107220 */ /* 0x040fe20000400000 */
[C---:B------:R-:W-:Y:S01]  /*6080*/  FFMA R19, R81.reuse, R84, R19 ;  /* 0x0000005451137223 */ /* 0x040fe20000000013 */
[----:B------:R-:W-:Y:S02]  /*6090*/  HADD2.F32 R84, -RZ, R104.H1_H1 ;  /* 0x30000068ff547230 */ /* 0x000fe40000004100 */
[C---:B------:R-:W-:Y:S01]  /*60a0*/  FMUL R17, R78.reuse, R21 ;  /* 0x000000154e117220 */ /* 0x040fe20000400000 */
[----:B------:R-:W-:Y:S01]  /*60b0*/  FFMA R16, R81, R82, R16 ;  /* 0x0000005251107223 */ /* 0x000fe20000000010 */
[--C-:B------:R-:W-:Y:S01]  /*60c0*/  HADD2.F32 R82, -RZ, R105.reuse.H0_H0 ;  /* 0x20000069ff527230 */ /* 0x100fe20000004100 */
[----:B------:R-:W-:Y:S01]  /*60d0*/  F2FP.F16.F32.PACK_AB R119, R19, R14 ;  /* 0x0000000e1377723e */ /* 0x000fe200000000ff */
[----:B------:R-:W-:Y:S01]  /*60e0*/  FFMA R17, R81, R84, R17 ;  /* 0x0000005451117223 */ /* 0x000fe20000000011 */
[C---:B------:R-:W-:Y:S01]  /*60f0*/  FMUL R18, R78.reuse, R22 ;  /* 0x000000164e127220 */ /* 0x040fe20000400000 */
[C---:B------:R-:W-:Y:S01]  /*6100*/  FMUL R23, R78.reuse, R23 ;  /* 0x000000174e177220 */ /* 0x040fe20000400000 */
[--C-:B------:R-:W-:Y:S01]  /*6110*/  HADD2.F32 R83, -RZ, R106.reuse.H0_H0 ;  /* 0x2000006aff537230 */ /* 0x100fe20000004100 */
[----:B------:R2:W-:Y:S01]  /*6120*/  STS.128 [R179+0x400], R116 ;  /* 0x00040074b3007388 */ /* 0x0005e20000000c00 */
[----:B------:R-:W-:Y:S01]  /*6130*/  F2FP.F16.F32.PACK_AB R124, R17, R16 ;  /* 0x00000010117c723e */ /* 0x000fe200000000ff */
[C---:B------:R-:W-:Y:S01]  /*6140*/  FFMA R18, R81.reuse, R82, R18 ;  /* 0x0000005251127223 */ /* 0x040fe20000000012 */
[----:B------:R-:W-:Y:S02]  /*6150*/  HADD2.F32 R82, -RZ, R105.H1_H1 ;  /* 0x30000069ff527230 */ /* 0x000fe40000004100 */
[C---:B------:R-:W-:Y:S01]  /*6160*/  FMUL R20, R78.reuse, R24 ;  /* 0x000000184e147220 */ /* 0x040fe20000400000 */
[----:B------:R-:W-:Y:S02]  /*6170*/  HADD2.F32 R84, -RZ, R106.H1_H1 ;  /* 0x3000006aff547230 */ /* 0x000fe40000004100 */
[C---:B------:R-:W-:Y:S01]  /*6180*/  FMUL R21, R78.reuse, R25 ;  /* 0x000000194e157220 */ /* 0x040fe20000400000 */
[C---:B------:R-:W-:Y:S01]  /*6190*/  FMUL R22, R78.reuse, R26 ;  /* 0x0000001a4e167220 */ /* 0x040fe20000400000 */
[C---:B------:R-:W-:Y:S01]  /*61a0*/  FFMA R23, R81.reuse, R82, R23 ;  /* 0x0000005251177223 */ /* 0x040fe20000000017 */
[C---:B------:R-:W-:Y:S01]  /*61b0*/  FFMA R20, R81.reuse, R83, R20 ;  /* 0x0000005351147223 */ /* 0x040fe20000000014 */
[C---:B------:R-:W-:Y:S01]  /*61c0*/  FFMA R21, R81.reuse, R84, R21 ;  /* 0x0000005451157223 */ /* 0x040fe20000000015 */
[----:B------:R-:W-:Y:S01]  /*61d0*/  FFMA R22, R81, R85, R22 ;  /* 0x0000005551167223 */ /* 0x000fe20000000016 */
[C---:B------:R-:W-:Y:S01]  /*61e0*/  FMUL R27, R78.reuse, R27 ;  /* 0x0000001b4e1b7220 */ /* 0x040fe20000400000 */
[--C-:B------:R-:W-:Y:S01]  /*61f0*/  HADD2.F32 R82, -RZ, R112.reuse.H0_H0 ;  /* 0x20000070ff527230 */ /* 0x100fe20000004100 */
[----:B------:R-:W-:Y:S01]  /*6200*/  F2FP.F16.F32.PACK_AB R125, R23, R18 ;  /* 0x00000012177d723e */ /* 0x000fe200000000ff */
[C---:B------:R-:W-:Y:S01]  /*6210*/  FMUL R24, R78.reuse, R28 ;  /* 0x0000001c4e187220 */ /* 0x040fe20000400000 */
[----:B------:R-:W-:Y:S01]  /*6220*/  F2FP.F16.F32.PACK_AB R126, R21, R20 ;  /* 0x00000014157e723e */ /* 0x000fe200000000ff */
[C---:B------:R-:W-:Y:S01]  /*6230*/  FFMA R27, R81.reuse, R86, R27 ;  /* 0x00000056511b7223 */ /* 0x040fe2000000001b */
[----:B------:R-:W-:Y:S02]  /*6240*/  HADD2.F32 R84, -RZ, R112.H1_H1 ;  /* 0x30000070ff547230 */ /* 0x000fe40000004100 */
[----:B------:R-:W-:Y:S01]  /*6250*/  FFMA R24, R81, R82, R24 ;  /* 0x0000005251187223 */ /* 0x000fe20000000018 */
[C---:B------:R-:W-:Y:S01]  /*6260*/  FMUL R25, R78.reuse, R29 ;  /* 0x0000001d4e197220 */ /* 0x040fe20000400000 */
[--C-:B------:R-:W-:Y:S01]  /*6270*/  HADD2.F32 R83, -RZ, R113.reuse.H0_H0 ;  /* 0x20000071ff537230 */ /* 0x100fe20000004100 */
[----:B------:R-:W-:Y:S01]  /*6280*/  F2FP.F16.F32.PACK_AB R127, R27, R22 ;  /* 0x000000161b7f723e */ /* 0x000fe200000000ff */
[C---:B------:R-:W-:Y:S01]  /*6290*/  FMUL R26, R78.reuse, R30 ;  /* 0x0000001e4e1a7220 */ /* 0x040fe20000400000 */
[----:B------:R-:W-:Y:S02]  /*62a0*/  HADD2.F32 R82, -RZ, R113.H1_H1 ;  /* 0x30000071ff527230 */ /* 0x000fe40000004100 */
[C---:B------:R-:W-:Y:S01]  /*62b0*/  FFMA R25, R81.reuse, R84, R25 ;  /* 0x0000005451197223 */ /* 0x040fe20000000019 */
[C---:B------:R-:W-:Y:S01]  /*62c0*/  FMUL R31, R78.reuse, R31 ;  /* 0x0000001f4e1f7220 */ /* 0x040fe20000400000 */
[----:B------:R3:W-:Y:S01]  /*62d0*/  STS.128 [R177+0x400], R124 ;  /* 0x0004007cb1007388 */ /* 0x0007e20000000c00 */
[----:B------:R-:W-:Y:S01]  /*62e0*/  FFMA R26, R81, R83, R26 ;  /* 0x00000053511a7223 */ /* 0x000fe2000000001a */
[--C-:B------:R-:W-:Y:S01]  /*62f0*/  HADD2.F32 R83, -RZ, R114.reuse.H0_H0 ;  /* 0x20000072ff537230 */ /* 0x100fe20000004100 */
[----:B-1----:R-:W-:Y:S01]  /*6300*/  F2FP.F16.F32.PACK_AB R92, R25, R24 ;  /* 0x00000018195c723e */ /* 0x002fe200000000ff */
[----:B------:R-:W-:Y:S01]  /*6310*/  FFMA R31, R81, R82, R31 ;  /* 0x00000052511f7223 */ /* 0x000fe2000000001f */
[C---:B------:R-:W-:Y:S01]  /*6320*/  FMUL R28, R78.reuse, R32 ;  /* 0x000000204e1c7220 */ /* 0x040fe20000400000 */
[----:B------:R-:W-:Y:S02]  /*6330*/  HADD2.F32 R82, -RZ, R114.H1_H1 ;  /* 0x30000072ff527230 */ /* 0x000fe40000004100 */
[C---:B------:R-:W-:Y:S01]  /*6340*/  FMUL R29, R78.reuse, R33 ;  /* 0x000000214e1d7220 */ /* 0x040fe20000400000 */
[--C-:B------:R-:W-:Y:S01]  /*6350*/  HADD2.F32 R85, -RZ, R115.reuse.H0_H0 ;  /* 0x20000073ff557230 */ /* 0x100fe20000004100 */
[----:B------:R-:W-:Y:S01]  /*6360*/  F2FP.F16.F32.PACK_AB R93, R31, R26 ;  /* 0x0000001a1f5d723e */ /* 0x000fe200000000ff */
[C---:B------:R-:W-:Y:S01]  /*6370*/  FFMA R28, R81.reuse, R83, R28 ;  /* 0x00000053511c7223 */ /* 0x040fe2000000001c */
        /* <DEDUP_REMOVED lines=16> */
[----:B------:R-:W-:Y:S01]  /*6480*/  HADD2.F32 R82, -RZ, R121.H1_H1 ;  /* 0x30000079ff527230 */ /* 0x000fe20000004100 */
[----:B------:R1:W-:Y:S01]  /*6490*/  STS.128 [R180+0x400], R92 ;  /* 0x0004005cb4007388 */ /* 0x0003e20000000c00 */
[C---:B------:R-:W-:Y:S01]  /*64a0*/  FMUL R39, R78.reuse, R39 ;  /* 0x000000274e277220 */ /* 0x040fe20000400000 */
[----:B--2---:R-:W-:Y:S01]  /*64b0*/  F2FP.F16.F32.PACK_AB R116, R33, R32 ;  /* 0x000000202174723e */ /* 0x004fe200000000ff */
[C---:B------:R-:W-:Y:S01]  /*64c0*/  FFMA R34, R81.reuse, R83, R34 ;  /* 0x0000005351227223 */ /* 0x040fe20000000022 */
[--C-:B------:R-:W-:Y:S02]  /*64d0*/  HADD2.F32 R83, -RZ, R122.reuse.H0_H0 ;  /* 0x2000007aff537230 */ /* 0x100fe40000004100 */
        /* <DEDUP_REMOVED lines=26> */
[----:B---3--:R-:W-:Y:S01]  /*6680*/  F2FP.F16.F32.PACK_AB R124, R41, R40 ;  /* 0x00000028297c723e */ /* 0x008fe200000000ff */
        /* <DEDUP_REMOVED lines=9> */
[C---:B------:R-:W-:Y:S01]  /*6720*/  FFMA R45, R81.reuse, R84, R45 ;  /* 0x00000054512d7223 */ /* 0x040fe2000000002d */
[C---:B------:R-:W-:Y:S01]  /*6730*/  FMUL R46, R78.reuse, R50 ;  /* 0x000000324e2e7220 */ /* 0x040fe20000400000 */
[----:B------:R-:W-:Y:S02]  /*6740*/  HADD2.F32 R82, -RZ, R131.H1_H1 ;  /* 0x30000083ff527230 */ /* 0x000fe40000004100 */
[C---:B------:R-:W-:Y:S01]  /*6750*/  FMUL R51, R78.reuse, R51 ;  /* 0x000000334e337220 */ /* 0x040fe20000400000 */
[C---:B------:R-:W-:Y:S01]  /*6760*/  FMUL R48, R78.reuse, R52 ;  /* 0x000000344e307220 */ /* 0x040fe20000400000 */
[C---:B------:R-:W-:Y:S01]  /*6770*/  FFMA R46, R81.reuse, R83, R46 ;  /* 0x00000053512e7223 */ /* 0x040fe2000000002e */
[--C-:B------:R-:W-:Y:S02]  /*6780*/  HADD2.F32 R83, -RZ, R136.reuse.H0_H0 ;  /* 0x20000088ff537230 */ /* 0x100fe40000004100 */
[C---:B------:R-:W-:Y:S01]  /*6790*/  FFMA R51, R81.reuse, R82, R51 ;  /* 0x0000005251337223 */ /* 0x040fe20000000033 */
[----:B------:R-:W-:Y:S02]  /*67a0*/  HADD2.F32 R84, -RZ, R136.H1_H1 ;  /* 0x30000088ff547230 */ /* 0x000fe40000004100 */
[C---:B------:R-:W-:Y:S01]  /*67b0*/  FMUL R49, R78.reuse, R53 ;  /* 0x000000354e317220 */ /* 0x040fe20000400000 */
[--C-:B------:R-:W-:Y:S02]  /*67c0*/  HADD2.F32 R85, -RZ, R137.reuse.H0_H0 ;  /* 0x20000089ff557230 */ /* 0x100fe40000004100 */
[C---:B------:R-:W-:Y:S01]  /*67d0*/  FMUL R50, R78.reuse, R54 ;  /* 0x000000364e327220 */ /* 0x040fe20000400000 */
[----:B------:R-:W-:Y:S02]  /*67e0*/  HADD2.F32 R82, -RZ, R137.H1_H1 ;  /* 0x30000089ff527230 */ /* 0x000fe40000004100 */
[C---:B------:R-:W-:Y:S01]  /*67f0*/  FMUL R55, R78.reuse, R55 ;  /* 0x000000374e377220 */ /* 0x040fe20000400000 */
[C---:B------:R-:W-:Y:S01]  /*6800*/  FFMA R48, R81.reuse, R83, R48 ;  /* 0x0000005351307223 */ /* 0x040fe20000000030 */
[C---:B------:R-:W-:Y:S01]  /*6810*/  FFMA R49, R81.reuse, R84, R49 ;  /* 0x0000005451317223 */ /* 0x040fe20000000031 */
[C---:B------:R-:W-:Y:S01]  /*6820*/  FFMA R50, R81.reuse, R85, R50 ;  /* 0x0000005551327223 */ /* 0x040fe20000000032 */
[C---:B------:R-:W-:Y:S01]  /*6830*/  FFMA R55, R81.reuse, R82, R55 ;  /* 0x0000005251377223 */ /* 0x040fe20000000037 */
[--C-:B------:R-:W-:Y:S02]  /*6840*/  HADD2.F32 R83, -RZ, R138.reuse.H0_H0 ;  /* 0x2000008aff537230 */ /* 0x100fe40000004100 */
[C---:B------:R-:W-:Y:S01]  /*6850*/  FMUL R52, R78.reuse, R56 ;  /* 0x000000384e347220 */ /* 0x040fe20000400000 */
        /* <DEDUP_REMOVED lines=9> */
[----:B------:R-:W-:Y:S01]  /*68f0*/  FFMA R59, R81, R84, R59 ;  /* 0x00000054513b7223 */ /* 0x000fe2000000003b */
[--C-:B------:R-:W-:Y:S02]  /*6900*/  HADD2.F32 R82, -RZ, R144.reuse.H0_H0 ;  /* 0x20000090ff527230 */ /* 0x100fe40000004100 */
[C---:B------:R-:W-:Y:S01]  /*6910*/  FMUL R56, R78.reuse, R60 ;  /* 0x0000003c4e387220 */ /* 0x040fe20000400000 */
[----:B------:R-:W-:Y:S02]  /*6920*/  HADD2.F32 R84, -RZ, R144.H1_H1 ;  /* 0x30000090ff547230 */ /* 0x000fe40000004100 */
[C---:B------:R-:W-:Y:S01]  /*6930*/  FMUL R57, R78.reuse, R61 ;  /* 0x0000003d4e397220 */ /* 0x040fe20000400000 */
[--C-:B------:R-:W-:Y:S02]  /*6940*/  HADD2.F32 R83, -RZ, R145.reuse.H0_H0 ;  /* 0x20000091ff537230 */ /* 0x100fe40000004100 */
[C---:B------:R-:W-:Y:S01]  /*6950*/  FMUL R58, R78.reuse, R62 ;  /* 0x0000003e4e3a7220 */ /* 0x040fe20000400000 */
[----:B------:R-:W-:Y:S01]  /*6960*/  F2FP.F16.F32.PACK_AB R126, R45, R44 ;  /* 0x0000002c2d7e723e */ /* 0x000fe200000000ff */
[----:B------:R-:W-:Y:S01]  /*6970*/  FFMA R56, R81, R82, R56 ;  /* 0x0000005251387223 */ /* 0x000fe20000000038 */
[----:B------:R-:W-:Y:S01]  /*6980*/  F2FP.F16.F32.PACK_AB R127, R51, R46 ;  /* 0x0000002e337f723e */ /* 0x000fe200000000ff */
[C---:B------:R-:W-:Y:S01]  /*6990*/  FFMA R57, R81.reuse, R84, R57 ;  /* 0x0000005451397223 */ /* 0x040fe20000000039 */
[C---:B------:R-:W-:Y:S01]  /*69a0*/  FFMA R58, R81.reuse, R83, R58 ;  /* 0x00000053513a7223 */ /* 0x040fe2000000003a */
[----:B------:R-:W-:Y:S02]  /*69b0*/  HADD2.F32 R82, -RZ, R145.H1_H1 ;  /* 0x30000091ff527230 */ /* 0x000fe40000004100 */
[C---:B------:R-:W-:Y:S01]  /*69c0*/  FMUL R63, R78.reuse, R63 ;  /* 0x0000003f4e3f7220 */ /* 0x040fe20000400000 */
[----:B------:R1:W-:Y:S01]  /*69d0*/  STS.128 [R182+0x400], R124 ;  /* 0x0004007cb6007388 */ /* 0x0003e20000000c00 */
[--C-:B------:R-:W-:Y:S02]  /*69e0*/  HADD2.F32 R83, -RZ, R146.reuse.H0_H0 ;  /* 0x20000092ff537230 */ /* 0x100fe40000004100 */
[C---:B------:R-:W-:Y:S01]  /*69f0*/  FMUL R60, R78.reuse, R64 ;  /* 0x000000404e3c7220 */ /* 0x040fe20000400000 */
[----:B------:R-:W-:Y:S02]  /*6a00*/  HADD2.F32 R84, -RZ, R146.H1_H1 ;  /* 0x30000092ff547230 */ /* 0x000fe40000004100 */
[C---:B------:R-:W-:Y:S01]  /*6a10*/  FMUL R61, R78.reuse, R65 ;  /* 0x000000414e3d7220 */ /* 0x040fe20000400000 */
[--C-:B------:R-:W-:Y:S02]  /*6a20*/  HADD2.F32 R85, -RZ, R147.reuse.H0_H0 ;  /* 0x20000093ff557230 */ /* 0x100fe40000004100 */
[C---:B------:R-:W-:Y:S01]  /*6a30*/  FMUL R62, R78.reuse, R66 ;  /* 0x000000424e3e7220 */ /* 0x040fe20000400000 */
[----:B------:R-:W-:Y:S02]  /*6a40*/  HADD2.F32 R86, -RZ, R147.H1_H1 ;  /* 0x30000093ff567230 */ /* 0x000fe40000004100 */
[----:B------:R-:W-:Y:S01]  /*6a50*/  FFMA R63, R81, R82, R63 ;  /* 0x00000052513f7223 */ /* 0x000fe2000000003f */
[----:B------:R-:W-:Y:S01]  /*6a60*/  FMUL R67, R78, R67 ;  /* 0x000000434e437220 */ /* 0x000fe20000400000 */
[----:B------:R-:W-:Y:S01]  /*6a70*/  F2FP.F16.F32.PACK_AB R132, R49, R48 ;  /* 0x000000303184723e */ /* 0x000fe200000000ff */
[----:B------:R-:W-:Y:S01]  /*6a80*/  FFMA R60, R81, R83, R60 ;  /* 0x00000053513c7223 */ /* 0x000fe2000000003c */
[----:B------:R-:W-:Y:S01]  /*6a90*/  F2FP.F16.F32.PACK_AB R133, R55, R50 ;  /* 0x000000323785723e */ /* 0x000fe200000000ff */
[----:B------:R-:W-:Y:S01]  /*6aa0*/  FFMA R61, R81, R84, R61 ;  /* 0x00000054513d7223 */ /* 0x000fe2000000003d */
[----:B------:R-:W-:Y:S01]  /*6ab0*/  F2FP.F16.F32.PACK_AB R134, R53, R52 ;  /* 0x000000343586723e */ /* 0x000fe200000000ff */
[----:B------:R-:W-:Y:S01]  /*6ac0*/  FFMA R62, R81, R85, R62 ;  /* 0x00000055513e7223 */ /* 0x000fe2000000003e */
[----:B------:R-:W-:Y:S01]  /*6ad0*/  F2FP.F16.F32.PACK_AB R135, R59, R54 ;  /* 0x000000363b87723e */ /* 0x000fe200000000ff */
[----:B------:R-:W-:Y:S01]  /*6ae0*/  FFMA R67, R81, R86, R67 ;  /* 0x0000005651437223 */ /* 0x000fe20000000043 */
[----:B------:R-:W-:Y:S02]  /*6af0*/  F2FP.F16.F32.PACK_AB R140, R57, R56 ;  /* 0x00000038398c723e */ /* 0x000fe400000000ff */
[----:B------:R-:W-:Y:S01]  /*6b00*/  F2FP.F16.F32.PACK_AB R141, R63, R58 ;  /* 0x0000003a3f8d723e */ /* 0x000fe200000000ff */
[----:B------:R1:W-:Y:S01]  /*6b10*/  STS.128 [R174+0x400], R132 ;  /* 0x00040084ae007388 */ /* 0x0003e20000000c00 */
[----:B------:R-:W-:Y:S02]  /*6b20*/  F2FP.F16.F32.PACK_AB R142, R61, R60 ;  /* 0x0000003c3d8e723e */ /* 0x000fe400000000ff */
[----:B------:R-:W-:Y:S05]  /*6b30*/  F2FP.F16.F32.PACK_AB R143, R67, R62 ;  /* 0x0000003e438f723e */ /* 0x000fea00000000ff */
[----:B------:R1:W-:Y:S01]  /*6b40*/  STS.128 [R181+0x400], R140 ;  /* 0x0004008cb5007388 */ /* 0x0003e20000000c00 */
[----:B------:R-:W-:Y:S01]  /*6b50*/  @!PT LDS RZ, [RZ] ;  /* 0x00000000fffff984 */ /* 0x000fe20000000800 */
[----:B------:R-:W-:Y:S01]  /*6b60*/  @!PT LDS RZ, [RZ] ;  /* 0x00000000fffff984 */ /* 0x000fe20000000800 */
[----:B------:R-:W-:Y:S01]  /*6b70*/  @!PT LDS RZ, [RZ] ;  /* 0x00000000fffff984 */ /* 0x000fe20000000800 */
[----:B------:R-:W-:Y:S01]  /*6b80*/  @!PT LDS RZ, [RZ] ;  /* 0x00000000fffff984 */ /* 0x000fe20000000800 */
[----:B------:R2:W-:Y:S07]  /*6b90*/  MEMBAR.ALL.CTA ;  /* 0x0000000000007992 */ /* 0x0005ee0000008000 */
[----:B--2---:R-:W2:Y:S02]  /*6ba0*/  FENCE.VIEW.ASYNC.S ;  /* 0x00000000000073c6 */ /* 0x004ea40000000000 */
[----:B--2---:R-:W-:Y:S06]  /*6bb0*/  BAR.SYNC.DEFER_BLOCKING 0x1, 0x80 ;  /* 0x0042000000007b1d */ /* 0x004fec0000010000 */
[----:B------:R-:W-:Y:S05]  /*6bc0*/  @P0 BRA `(.L_x_98) ;  /* 0x0000000000280947 */ /* 0x000fea0003800000 */
[----:B------:R-:W-:Y:S02]  /*6bd0*/  UIADD3 UR4, UPT, UPT, UR48, 0x400, URZ ;  /* 0x0000040030047890 */ /* 0x000fe4000fffe0ff */
[----:B------:R-:W-:Y:S01]  /*6be0*/  UIADD3 UR6, UP0, UPT, UR52, 0x680, URZ ;  /* 0x0000068034067890 */ /* 0x000fe2000ff1e0ff */
[----:B------:R-:W-:Y:S03]  /*6bf0*/  UMOV UR43, UR36 ;  /* 0x00000024002b7c82 */ /* 0x000fe60008000000 */
[----:B------:R-:W-:Y:S01]  /*6c00*/  MOV R163, UR4 ;  /* 0x0000000400a37c02 */ /* 0x000fe20008000f00 */
[----:B------:R-:W-:Y:S03]  /*6c10*/  UIADD3.X UR7, UPT, UPT, URZ, UR53, URZ, UP0, !UPT ;  /* 0x00000035ff077290 */ /* 0x000fe600087fe4ff */
[----:B------:R-:W-:Y:S11]  /*6c20*/  R2UR UR40, R163 ;  /* 0x00000000a32872ca */ /* 0x000ff600000e0000 */
[----:B------:R-:W-:Y:S02]  /*6c30*/  @!UPT UIADD3 URZ, UPT, UPT, URZ, URZ, URZ ;  /* 0x000000fffffff290 */ /* 0x000fe4000fffe0ff */
[----:B------:R2:W-:Y:S01]  /*6c40*/  UTMASTG.3D [UR40], [UR6] ;  /* 0x00000028060073b5 */ /* 0x0005e20008010000 */
[----:B------:R0:W-:Y:S01]  /*6c50*/  UTMACMDFLUSH ;  /* 0x00000000000079b7 */ /* 0x0001e20000000000 */
[----:B--2---:R-:W-:Y:S04]  /*6c60*/  DEPBAR.LE SB0, 0x1 ;  /* 0x000080400000791a */ /* 0x004fe80000000000 */
.L_x_98:
[----:B------:R-:W-:Y:S05]  /*6c70*/  BSYNC.RECONVERGENT B0 ;  /* 0x0000000000007941 */ /* 0x000fea0003800200 */
.L_x_97:
[----:B------:R-:W-:Y:S01]  /*6c80*/  BAR.SYNC.DEFER_BLOCKING 0x1, 0x80 ;  /* 0x0042000000007b1d */ /* 0x000fe20000010000 */
[----:B------:R-:W-:Y:S01]  /*6c90*/  ISETP.NE.AND P1, PT, R176, RZ, PT ;  /* 0x000000ffb000720c */ /* 0x000fe20003f25270 */
[----:B------:R-:W-:Y:S01]  /*6ca0*/  UISETP.NE.AND UP0, UPT, UR49, URZ, UPT ;  /* 0x000000ff3100728c */ /* 0x000fe2000bf05270 */
[----:B------:R-:W-:Y:S11]  /*6cb0*/  LEA R3, R101, UR48, 0x3 ;  /* 0x0000003065037c11 */ /* 0x000ff6000f8e18ff */
[----:B------:R-:W-:Y:S01]  /*6cc0*/  @P1 SHF.L.U32 R2, R167, 0x1f, RZ ;  /* 0x0000001fa7021819 */ /* 0x000fe200000006ff */
[----:B------:R-:W-:Y:S06]  /*6cd0*/  BRA.U !UP0, `(.L_x_99) ;  /* 0x0000000108247547 */ /* 0x000fec000b800000 */
[----:B------:R-:W-:Y:S01]  /*6ce0*/  IMAD.U32 R5, RZ, RZ, UR51 ;  /* 0x00000033ff057e24 */ /* 0x000fe2000f8e00ff */
[----:B------:R-:W-:Y:S01]  /*6cf0*/  MOV R0, UR37 ;  /* 0x0000002500007c02 */ /* 0x000fe20008000f00 */
[----:B------:R-:W-:Y:S03]  /*6d00*/  UIADD3 UR51, UPT, UPT, UR51, 0x1, URZ ;  /* 0x0000000133337890 */ /* 0x000fe6000fffe0ff */
[----:B------:R-:W-:Y:S01]  /*6d10*/  @P1 LEA R5, R5, UR48, 0x3 ;  /* 0x0000003005051c11 */ /* 0x000fe2000f8e18ff */
[----:B------:R-:W-:Y:S04]  /*6d20*/  UISETP.NE.AND UP0, UPT, UR51, 0x4, UPT ;  /* 0x000000043300788c */ /* 0x000fe8000bf05270 */
[----:B------:R-:W-:Y:S01]  /*6d30*/  @P1 VIADD R5, R5, 0x70 ;  /* 0x0000007005051836 */ /* 0x000fe20000000000 */
[----:B------:R-:W-:Y:S04]  /*6d40*/  USEL UR51, UR51, URZ, UP0 ;  /* 0x000000ff33337287 */ /* 0x000fe80008000000 */
[----:B------:R-:W-:Y:S04]  /*6d50*/  @P1 PRMT R0, R0, 0x654, R5 ;  /* 0x0000065400001816 */ /* 0x000fe80000000005 */
[----:B------:R2:W-:Y:S04]  /*6d60*/  @P1 SYNCS.ARRIVE.TRANS64.RED.A1T0 RZ, [R0+URZ], RZ ;  /* 0x000000ff00ff19a7 */ /* 0x0005e800081004ff */
.L_x_99:
[----:B------:R-:W3:Y:S01]  /*6d70*/  @P1 SYNCS.PHASECHK.TRANS64.TRYWAIT P0, [R3+URZ+0x50], R2 ;  /* 0x00005002030015a7 */ /* 0x000ee200080011ff */
[----:B------:R-:W-:Y:S01]  /*6d80*/  BSSY B1, `(.L_x_100) ;  /* 0x000001f000017945 */ /* 0x000fe20003800000 */
[----:B---3--:R-:W-:Y:S03]  /*6d90*/  @P1 SEL R103, RZ, 0x1, !P0 ;  /* 0x00000001ff671807 */ /* 0x008fe60004000000 */
[----:B------:R-:W-:Y:S05]  /*6da0*/  @!P1 BRA `(.L_x_101) ;  /* 0x0000000000709947 */ /* 0x000fea0003800000 */
[----:B------:R-:W-:Y:S01]  /*6db0*/  ISETP.NE.AND P1, PT, R108, RZ, PT ;  /* 0x000000ff6c00720c */ /* 0x000fe20003f25270 */
[----:B------:R-:W-:Y:S01]  /*6dc0*/  BSSY B0, `(.L_x_102) ;  /* 0x000000b000007945 */ /* 0x000fe20003800000 */
[----:B------:R-:W-:Y:S11]  /*6dd0*/  ISETP.NE.AND P0, PT, R103, RZ, PT ;  /* 0x000000ff6700720c */ /* 0x000ff60003f05270 */
[----:B------:R-:W-:Y:S05]  /*6de0*/  @P1 IMAD R4, R101, 0x4000, R178 ;  /* 0x0000400065041824 */ /* 0x000fea00078e02b2 */
[----:B------:R-:W-:Y:S04]  /*6df0*/  @P1 IADD3 R9, PT, PT, R4, UR48, RZ ;  /* 0x0000003004091c10 */ /* 0x000fe8000fffe0ff */
[----:B------:R-:W-:Y:S01]  /*6e00*/  @P1 IADD3 R7, PT, PT, R102, R9, RZ ;  /* 0x0000000966071210 */ /* 0x000fe20007ffe0ff */
[--C-:B------:R-:W-:Y:S02]  /*6e10*/  @P1 IMAD.IADD R5, R100, 0x1, R9.reuse ;  /* 0x0000000164051824 */ /* 0x100fe400078e0209 */
[----:B------:R-:W-:Y:S01]  /*6e20*/  @P1 IMAD.IADD R2, R110, 0x1, R9 ;  /* 0x000000016e021824 */ /* 0x000fe200078e0209 */
[----:B------:R-:W-:Y:S06]  /*6e30*/  @P0 BRA `(.L_x_103) ;  /* 0x00000000000c0947 */ /* 0x000fec0003800000 */
[----:B--2---:R-:W-:Y:S04]  /*6e40*/  SHF.L.U32 R0, R167, 0x1f, RZ ;  /* 0x0000001fa7007819 */ /* 0x004fe800000006ff */
[----:B------:R-:W2:Y:S02]  /*6e50*/  SYNCS.PHASECHK.TRANS64.TRYWAIT P0, [R3+URZ+0x50], R0 ;  /* 0x00005000030075a7 */ /* 0x000ea400080011ff */
[----:B--2---:R-:W-:Y:S05]  /*6e60*/  @!P0 BRA `(.L_x_104) ;  /* 0x0000004800248947 */ /* 0x004fea0003800000 */
.L_x_103:
[----:B------:R-:W-:Y:S05]  /*6e70*/  BSYNC B0 ;  /* 0x0000000000007941 */ /* 0x000fea0003800000 */
.L_x_102:
[----:B------:R-:W-:Y:S01]  /*6e80*/  ISETP.NE.AND P0, PT, R108, RZ, PT ;  /* 0x000000ff6c00720c */ /* 0x000fe20003f05270 */
[----:B------:R-:W-:Y:S11]  /*6e90*/  VIADD R101, R101, 0x1 ;  /* 0x0000000165657836 */ /* 0x000ff60000000000 */
[----:B------:R-:W-:Y:S01]  /*6ea0*/  @!UPT UIADD3 URZ, UPT, UPT, URZ, URZ, URZ ;  /* 0x000000fffffff290 */ /* 0x000fe2000fffe0ff */
[----:B------:R3:W4:Y:S01]  /*6eb0*/  @P0 LDS.128 R88, [R4+UR48+0x400] ;  /* 0x0004003004580984 */ /* 0x0007220008000c00 */
[--C-:B--2---:R-:W-:Y:S01]  /*6ec0*/  @P0 IMAD.IADD R3, R102, 0x1, R5.reuse ;  /* 0x0000000166030824 */ /* 0x104fe200078e0205 */
[C---:B------:R-:W-:Y:S01]  /*6ed0*/  @P0 IADD3 R0, PT, PT, R110.reuse, R7, RZ ;  /* 0x000000076e000210 */ /* 0x040fe20007ffe0ff */
[C---:B------:R-:W-:Y:S01]  /*6ee0*/  @P0 IMAD.IADD R6, R110.reuse, 0x1, R5 ;  /* 0x000000016e060824 */ /* 0x040fe200078e0205 */
[----:B------:R3:W2:Y:S02]  /*6ef0*/  @P0 LDS.128 R96, [R2+0x400] ;  /* 0x0004000002600984 */ /* 0x0006a40000000c00 */
[----:B------:R-:W-:Y:S02]  /*6f00*/  @P0 IADD3 R8, PT, PT, R110, R3, RZ ;  /* 0x000000036e080210 */ /* 0x000fe40007ffe0ff */
[----:B------:R3:W1:Y:S04]  /*6f10*/  @P0 LDS.128 R104, [R7+0x400] ;  /* 0x0004000007680984 */ /* 0x0006680000000c00 */
[----:B------:R3:W1:Y:S04]  /*6f20*/  @P0 LDS.128 R112, [R0+0x400] ;  /* 0x0004000000700984 */ /* 0x0006680000000c00 */
[----:B------:R3:W1:Y:S04]  /*6f30*/  @P0 LDS.128 R120, [R5+0x400] ;  /* 0x0004000005780984 */ /* 0x0006680000000c00 */
[----:B------:R3:W1:Y:S04]  /*6f40*/  @P0 LDS.128 R128, [R6+0x400] ;  /* 0x0004000006800984 */ /* 0x0006680000000c00 */
[----:B------:R3:W1:Y:S04]  /*6f50*/  @P0 LDS.128 R136, [R3+0x400] ;  /* 0x0004000003880984 */ /* 0x0006680000000c00 */
[----:B------:R3:W1:Y:S02]  /*6f60*/  @P0 LDS.128 R144, [R8+0x400] ;  /* 0x0004000008900984 */ /* 0x0006640000000c00 */
.L_x_101:
[----:B------:R-:W-:Y:S05]  /*6f70*/  BSYNC B1 ;  /* 0x0000000000017941 */ /* 0x000fea0003800000 */
.L_x_100:
[----:B---3--:R-:W-:Y:S05]  /*6f80*/  VIADD R3, R80, 0x40 ;  /* 0x0000004050037836 */ /* 0x008fea0000000000 */
[----:B------:R-:W-:Y:S04]  /*6f90*/  SHF.R.U32.HI R3, RZ, 0x15, R3 ;  /* 0x00000015ff037819 */ /* 0x000fe80000011603 */
[----:B------:R-:W-:Y:S11]  /*6fa0*/  LOP3.LUT P0, RZ, R3, 0x3, R162, 0x48, !PT ;  /* 0x0000000303ff7812 */ /* 0x000ff600078048a2 */
[----:B------:R-:W-:Y:S02]  /*6fb0*/  @!UPT UIADD3 URZ, UPT, UPT, URZ, URZ, URZ ;  /* 0x000000fffffff290 */ /* 0x000fe4000fffe0ff */
[----:B------:R-:W-:Y:S05]  /*6fc0*/  @!P0 BRA `(.L_x_105) ;  /* 0x0000000000408947 */ /* 0x000fea0003800000 */
[----:B------:R-:W3:Y:S01]  /*6fd0*/  LDCU.64 UR8, c[0x4][0x70] ;  /* 0x01000e00ff0877ac */ /* 0x000ee20008000a00 */
[----:B------:R-:W-:Y:S01]  /*6fe0*/  MOV R3, 0x0 ;  /* 0x0000000000037802 */ /* 0x000fe20000000f00 */
[----:B------:R-:W-:Y:S02]  /*6ff0*/  HFMA2 R12, -RZ, RZ, 0, 5.9604644775390625e-08 ;  /* 0x00000001ff0c7431 */ /* 0x000fe400000001ff */
[----:B------:R-:W-:Y:S02]  /*7000*/  IMAD.MOV.U32 R8, RZ, RZ, 0x192 ;  /* 0x00000192ff087424 */ /* 0x000fe400078e00ff */
[----:B------:R-:W-:Y:S01]  /*7010*/  IMAD.MOV.U32 R13, RZ, RZ, RZ ;  /* 0x000000ffff0d7224 */ /* 0x000fe200078e00ff */
[----:B------:R-:W5:Y:S01]  /*7020*/  LDCU.64 UR6, c[0x4][0x78] ;  /* 0x01000f00ff0677ac */ /* 0x000f620008000a00 */
[----:B------:R-:W1:Y:S01]  /*7030*/  LDC.64 R2, c[0x4][R3] ;  /* 0x0100000003027b82 */ /* 0x000e620000000a00 */
[----:B------:R-:W2:Y:S01]  /*7040*/  LDCU.64 UR4, c[0x4][0x10] ;  /* 0x01000200ff0477ac */ /* 0x000ea20008000a00 */
[----:B---3--:R-:W-:Y:S01]  /*7050*/  MOV R5, UR9 ;  /* 0x0000000900057c02 */ /* 0x008fe20008000f00 */
[----:B------:R-:W-:Y:S01]  /*7060*/  IMAD.U32 R4, RZ, RZ, UR8 ;  /* 0x00000008ff047e24 */ /* 0x000fe2000f8e00ff */
[----:B-----5:R-:W-:Y:S01]  /*7070*/  MOV R7, UR7 ;  /* 0x0000000700077c02 */ /* 0x020fe20008000f00 */
[----:B------:R-:W-:Y:S01]  /*7080*/  IMAD.U32 R6, RZ, RZ, UR6 ;  /* 0x00000006ff067e24 */ /* 0x000fe2000f8e00ff */
[----:B--2---:R-:W-:Y:S01]  /*7090*/  MOV R11, UR5 ;  /* 0x00000005000b7c02 */ /* 0x004fe20008000f00 */
[----:B------:R-:W-:Y:S02]  /*70a0*/  IMAD.U32 R10, RZ, RZ, UR4 ;  /* 0x00000004ff0a7e24 */ /* 0x000fe4000f8e00ff */
[----:B------:R-:W-:Y:S07]  /*70b0*/  LEPC R20, `(.L_x_105) ;  /* 0x000000001014794e */ /* 0x000fee0000000000 */
[----:B-1--4-:R-:W-:Y:S05]  /*70c0*/  CALL.ABS.NOINC R2 ;  /* 0x0000000002007343 */ /* 0x012fea0003c00000 */
.L_x_105:
[----:B------:R-:W-:Y:S05]  /*70d0*/  WARPSYNC.ALL ;  /* 0x0000000000007948 */ /* 0x000fea0003800000 */
[----:B------:R-:W-:Y:S01]  /*70e0*/  R2UR UR4, R80 ;  /* 0x00000000500472ca */ /* 0x000fe200000e0000 */
[--C-:B----4-:R-:W-:Y:S01]  /*70f0*/  HADD2.F32 R82, -RZ, R88.reuse.H0_H0 ;  /* 0x20000058ff527230 */ /* 0x110fe20000004100 */
[----:B------:R-:W-:Y:S01]  /*7100*/  ISETP.NE.AND P6, PT, R176, RZ, PT ;  /* 0x000000ffb000720c */ /* 0x000fe20003fc5270 */
[----:B------:R-:W-:Y:S01]  /*7110*/  HADD2.F32 R83, -RZ, R88.H1_H1 ;  /* 0x30000058ff537230 */ /* 0x000fe20000004100 */
[----:B--2---:R-:W-:Y:S01]  /*7120*/  MOV R0, UR51 ;  /* 0x0000003300007c02 */ /* 0x004fe20008000f00 */
[--C-:B------:R-:W-:Y:S01]  /*7130*/  HADD2.F32 R84, -RZ, R89.reuse.H0_H0 ;  /* 0x20000059ff547230 */ /* 0x100fe20000004100 */
[----:B------:R-:W-:Y:S01]  /*7140*/  MOV R85, UR37 ;  /* 0x0000002500557c02 */ /* 0x000fe20008000f00 */
[----:B------:R-:W-:Y:S01]  /*7150*/  HADD2.F32 R86, -RZ, R89.H1_H1 ;  /* 0x30000059ff567230 */ /* 0x000fe20000004100 */
[----:B------:R-:W-:Y:S01]  /*7160*/  ISETP.NE.AND P0, PT, R170, RZ, PT ;  /* 0x000000ffaa00720c */ /* 0x000fe20003f05270 */
[----:B------:R-:W-:Y:S04]  /*7170*/  BSSY.RECONVERGENT B0, `(.L_x_106) ;  /* 0x00000fc000007945 */ /* 0x000fe80003800200 */
[----:B------:R-:W2:Y:S02]  /*7180*/  LDTM.x64 R4, tmem[UR4+0x40] ;  /* 0x00004004000479ee */ /* 0x000ea40008340000 */
[----:B------:R-:W-:Y:S04]  /*7190*/  @P6 LEA R0, R0, UR48, 0x3 ;  /* 0x0000003000006c11 */ /* 0x000fe8000f8e18ff */
[----:B------:R-:W-:Y:S04]  /*71a0*/  @P6 IADD3 R0, PT, PT, R0, 0x70, RZ ;  /* 0x0000007000006810 */ /* 0x000fe80007ffe0ff */
[----:B------:R-:W-:Y:S01]  /*71b0*/  @P6 PRMT R85, R85, 0x654, R0 ;  /* 0x0000065455556816 */ /* 0x000fe20000000000 */
[C---:B--2---:R-:W-:Y:S01]  /*71c0*/  FMUL R0, R78.reuse, R4 ;  /* 0x000000044e007220 */ /* 0x044fe20000400000 */
[C---:B------:R-:W-:Y:S01]  /*71d0*/  FMUL R2, R78.reuse, R5 ;  /* 0x000000054e027220 */ /* 0x040fe20000400000 */
[C---:B------:R-:W-:Y:S01]  /*71e0*/  FMUL R3, R78.reuse, R6 ;  /* 0x000000064e037220 */ /* 0x040fe20000400000 */
[C---:B------:R-:W-:Y:S01]  /*71f0*/  FMUL R7, R78.reuse, R7 ;  /* 0x000000074e077220 */ /* 0x040fe20000400000 */
[C---:B------:R-:W-:Y:S01]  /*7200*/  FFMA R0, R81.reuse, R82, R0 ;  /* 0x0000005251007223 */ /* 0x040fe20000000000 */
[C---:B------:R-:W-:Y:S01]  /*7210*/  FFMA R2, R81.reuse, R83, R2 ;  /* 0x0000005351027223 */ /* 0x040fe20000000002 */
[--C-:B------:R-:W-:Y:S02]  /*7220*/  HADD2.F32 R83, -RZ, R90.reuse.H0_H0 ;  /* 0x2000005aff537230 */ /* 0x100fe40000004100 */
[C---:B------:R-:W-:Y:S01]  /*7230*/  FFMA R3, R81.reuse, R84, R3 ;  /* 0x0000005451037223 */ /* 0x040fe20000000003 */
[----:B------:R-:W-:Y:S01]  /*7240*/  FFMA R7, R81, R86, R7 ;  /* 0x0000005651077223 */ /* 0x000fe20000000007 */
[----:B------:R-:W-:Y:S01]  /*7250*/  FMUL R4, R78, R8 ;  /* 0x000000084e047220 */ /* 0x000fe20000400000 */
[----:B-1----:R-:W-:Y:S01]  /*7260*/  F2FP.F16.F32.PACK_AB R92, R2, R0 ;  /* 0x00000000025c723e */ /* 0x002fe200000000ff */
[----:B------:R-:W-:Y:S02]  /*7270*/  HADD2.F32 R82, -RZ, R90.H1_H1 ;  /* 0x3000005aff527230 */ /* 0x000fe40000004100 */
[C---:B------:R-:W-:Y:S01]  /*7280*/  FMUL R5, R78.reuse, R9 ;  /* 0x000000094e057220 */ /* 0x040fe20000400000 */
[----:B------:R-:W-:Y:S01]  /*7290*/  F2FP.F16.F32.PACK_AB R93, R7, R3 ;  /* 0x00000003075d723e */ /* 0x000fe200000000ff */
        /* <DEDUP_REMOVED lines=19> */
[----:B------:R1:W-:Y:S01]  /*73d0*/  STS.128 [R178+UR48+0x4400], R92 ;  /* 0x0044005cb2007988 */ /* 0x0003e20008000c30 */
        /* <DEDUP_REMOVED lines=8> */
[C---:B------:R-:W-:Y:S01]  /*7460*/  FMUL R14, R78.reuse, R18 ;  /* 0x000000124e0e7220 */ /* 0x040fe20000400000 */
[----:B------:R-:W-:Y:S01]  /*7470*/  F2FP.F16.F32.PACK_AB R117, R15, R10 ;  /* 0x0000000a0f75723e */ /* 0x000fe200000000ff */
[C---:B------:R-:W-:Y:S01]  /*7480*/  FFMA R12, R81.reuse, R3, R12 ;  /* 0x00000003510c7223 */ /* 0x040fe2000000000c */
[--C-:B------:R-:W-:Y:S02]  /*7490*/  HADD2.F32 R3, -RZ, R99.reuse.H0_H0 ;  /* 0x20000063ff037230 */ /* 0x100fe40000004100 */
[C---:B------:R-:W-:Y:S01]  /*74a0*/  FFMA R13, R81.reuse, R0, R13 ;  /* 0x00000000510d7223 */ /* 0x040fe2000000000d */
[----:B------:R-:W-:Y:S02]  /*74b0*/  HADD2.F32 R2, -RZ, R99.H1_H1 ;  /* 0x30000063ff027230 */ /* 0x000fe40000004100 */
[C---:B------:R-:W-:Y:S01]  /*74c0*/  FMUL R19, R78.reuse, R19 ;  /* 0x000000134e137220 */ /* 0x040fe20000400000 */
[--C-:B------:R-:W-:Y:S02]  /*74d0*/  HADD2.F32 R83, -RZ, R104.reuse.H0_H0 ;  /* 0x20000068ff537230 */ /* 0x100fe40000004100 */
[----:B------:R-:W-:Y:S01]  /*74e0*/  FFMA R14, R81, R3, R14 ;  /* 0x00000003510e7223 */ /* 0x000fe2000000000e */
[----:B------:R-:W-:Y:S01]  /*74f0*/  F2FP.F16.F32.PACK_AB R118, R13, R12 ;  /* 0x0000000c0d76723e */ /* 0x000fe200000000ff */
        /* <DEDUP_REMOVED lines=38> */
[C---:B------:R-:W-:Y:S01]  /*7760*/  FMUL R31, R78.reuse, R31 ;  /* 0x0000001f4e1f7220 */ /* 0x040fe20000400000 */
[----:B------:R3:W-:Y:S01]  /*7770*/  STS.128 [R177+0x4400], R124 ;  /* 0x0044007cb1007388 */ /* 0x0007e20000000c00 */
[--C-:B------:R-:W-:Y:S02]  /*7780*/  HADD2.F32 R3, -RZ, R114.reuse.H0_H0 ;  /* 0x20000072ff037230 */ /* 0x100fe40000004100 */
[----:B------:R-:W-:Y:S01]  /*7790*/  FFMA R26, R81, R0, R26 ;  /* 0x00000000511a7223 */ /* 0x000fe2000000001a */
[----:B------:R-:W-:Y:S01]  /*77a0*/  HADD2.F32 R0, -RZ, R113.H1_H1 ;  /* 0x30000071ff007230 */ /* 0x000fe20000004100 */
[----:B------:R-:W-:Y:S01]  /*77b0*/  F2FP.F16.F32.PACK_AB R132, R25, R24 ;  /* 0x000000181984723e */ /* 0x000fe200000000ff */
[C---:B------:R-:W-:Y:S01]  /*77c0*/  FMUL R28, R78.reuse, R32 ;  /* 0x000000204e1c7220 */ /* 0x040fe20000400000 */
[----:B------:R-:W-:Y:S02]  /*77d0*/  HADD2.F32 R2, -RZ, R114.H1_H1 ;  /* 0x30000072ff027230 */ /* 0x000fe40000004100 */
[C---:B------:R-:W-:Y:S01]  /*77e0*/  FMUL R29, R78.reuse, R33 ;  /* 0x000000214e1d7220 */ /* 0x040fe20000400000 */
[--C-:B------:R-:W-:Y:S02]  /*77f0*/  HADD2.F32 R83, -RZ, R115.reuse.H0_H0 ;  /* 0x20000073ff537230 */ /* 0x100fe40000004100 */
[C---:B------:R-:W-:Y:S01]  /*7800*/  FFMA R31, R81.reuse, R0, R31 ;  /* 0x00000000511f7223 */ /* 0x040fe2000000001f */
[C---:B------:R-:W-:Y:S01]  /*7810*/  FFMA R28, R81.reuse, R3, R28 ;  /* 0x00000003511c7223 */ /* 0x040fe2000000001c */
[----:B------:R-:W-:Y:S01]  /*7820*/  FFMA R29, R81, R2, R29 ;  /* 0x00000002511d7223 */ /* 0x000fe2000000001d */
[C---:B------:R-:W-:Y:S01]  /*7830*/  FMUL R30, R78.reuse, R34 ;  /* 0x000000224e1e7220 */ /* 0x040fe20000400000 */
[----:B------:R-:W-:Y:S01]  /*7840*/  HADD2.F32 R82, -RZ, R115.H1_H1 ;  /* 0x30000073ff527230 */ /* 0x000fe20000004100 */
[----:B------:R-:W-:Y:S01]  /*7850*/  F2FP.F16.F32.PACK_AB R133, R31, R26 ;  /* 0x0000001a1f85723e */ /* 0x000fe200000000ff */
        /* <DEDUP_REMOVED lines=16> */
[----:B-1----:R-:W-:Y:S01]  /*7960*/  F2FP.F16.F32.PACK_AB R92, R33, R32 ;  /* 0x00000020215c723e */ /* 0x002fe200000000ff */
        /* <DEDUP_REMOVED lines=42> */
[--C-:B------:R-:W-:Y:S02]  /*7c10*/  HADD2.F32 R3, -RZ, R136.reuse.H0_H0 ;  /* 0x20000088ff037230 */ /* 0x100fe40000004100 */
[C---:B------:R-:W-:Y:S01]  /*7c20*/  FFMA R46, R81.reuse, R83, R46 ;  /* 0x00000053512e7223 */ /* 0x040fe2000000002e */
[C---:B------:R-:W-:Y:S01]  /*7c30*/  FMUL R48, R78.reuse, R52 ;  /* 0x000000344e307220 */ /* 0x040fe20000400000 */
        /* <DEDUP_REMOVED lines=17> */
[C---:B------:R-:W-:Y:S01]  /*7d50*/  FFMA R52, R81.reuse, R0, R52 ;  /* 0x0000000051347223 */ /* 0x040fe20000000034 */
[C---:B------:R-:W-:Y:S01]  /*7d60*/  FFMA R53, R81.reuse, R2, R53 ;  /* 0x0000000251357223 */ /* 0x040fe20000000035 */
[----:B------:R-:W-:Y:S02]  /*7d70*/  HADD2.F32 R0, -RZ, R139.H1_H1 ;  /* 0x3000008bff007230 */ /* 0x000fe40000004100 */
[----:B------:R-:W-:Y:S01]  /*7d80*/  FFMA R54, R81, R3, R54 ;  /* 0x0000000351367223 */ /* 0x000fe20000000036 */
[C---:B------:R-:W-:Y:S01]  /*7d90*/  FMUL R59, R78.reuse, R59 ;  /* 0x0000003b4e3b7220 */ /* 0x040fe20000400000 */
[--C-:B------:R-:W-:Y:S02]  /*7da0*/  HADD2.F32 R3, -RZ, R144.reuse.H0_H0 ;  /* 0x20000090ff037230 */ /* 0x100fe40000004100 */
[C---:B------:R-:W-:Y:S01]  /*7db0*/  FMUL R56, R78.reuse, R60 ;  /* 0x0000003c4e387220 */ /* 0x040fe20000400000 */
[----:B------:R-:W-:Y:S02]  /*7dc0*/  HADD2.F32 R2, -RZ, R144.H1_H1 ;  /* 0x30000090ff027230 */ /* 0x000fe40000004100 */
[C---:B------:R-:W-:Y:S01]  /*7dd0*/  FMUL R57, R78.reuse, R61 ;  /* 0x0000003d4e397220 */ /* 0x040fe20000400000 */
[--C-:B------:R-:W-:Y:S01]  /*7de0*/  HADD2.F32 R83, -RZ, R145.reuse.H0_H0 ;  /* 0x20000091ff537230 */ /* 0x100fe20000004100 */
[----:B------:R-:W-:Y:S01]  /*7df0*/  F2FP.F16.F32.PACK_AB R118, R45, R44 ;  /* 0x0000002c2d76723e */ /* 0x000fe200000000ff */
[C---:B------:R-:W-:Y:S01]  /*7e00*/  FMUL R58, R78.reuse, R62 ;  /* 0x0000003e4e3a7220 */ /* 0x040fe20000400000 */
[----:B------:R-:W-:Y:S01]  /*7e10*/  F2FP.F16.F32.PACK_AB R119, R51, R46 ;  /* 0x0000002e3377723e */ /* 0x000fe200000000ff */
[C---:B------:R-:W-:Y:S01]  /*7e20*/  FFMA R59, R81.reuse, R0, R59 ;  /* 0x00000000513b7223 */ /* 0x040fe2000000003b */
[C---:B------:R-:W-:Y:S01]  /*7e30*/  FFMA R56, R81.reuse, R3, R56 ;  /* 0x0000000351387223 */ /* 0x040fe20000000038 */
[----:B------:R-:W-:Y:S02]  /*7e40*/  HADD2.F32 R0, -RZ, R145.H1_H1 ;  /* 0x30000091ff007230 */ /* 0x000fe40000004100 */
[C---:B------:R-:W-:Y:S01]  /*7e50*/  FFMA R57, R81.reuse, R2, R57 ;  /* 0x0000000251397223 */ /* 0x040fe20000000039 */
[----:B------:R1:W-:Y:S01]  /*7e60*/  STS.128 [R182+0x4400], R116 ;  /* 0x00440074b6007388 */ /* 0x0003e20000000c00 */
[C---:B------:R-:W-:Y:S01]  /*7e70*/  FMUL R63, R78.reuse, R63 ;  /* 0x0000003f4e3f7220 */ /* 0x040fe20000400000 */
[--C-:B------:R-:W-:Y:S02]  /*7e80*/  HADD2.F32 R3, -RZ, R146.reuse.H0_H0 ;  /* 0x20000092ff037230 */ /* 0x100fe40000004100 */
[C---:B------:R-:W-:Y:S01]  /*7e90*/  FFMA R58, R81.reuse, R83, R58 ;  /* 0x00000053513a7223 */ /* 0x040fe2000000003a */
        /* <DEDUP_REMOVED lines=8> */
[----:B---3--:R-:W-:Y:S01]  /*7f20*/  F2FP.F16.F32.PACK_AB R124, R49, R48 ;  /* 0x00000030317c723e */ /* 0x008fe200000000ff */
[----:B------:R-:W-:Y:S01]  /*7f30*/  FFMA R60, R81, R3, R60 ;  /* 0x00000003513c7223 */ /* 0x000fe2000000003c */
[----:B------:R-:W-:Y:S01]  /*7f40*/  F2FP.F16.F32.PACK_AB R125, R55, R50 ;  /* 0x00000032377d723e */ /* 0x000fe200000000ff */
[----:B------:R-:W-:Y:S01]  /*7f50*/  FFMA R61, R81, R2, R61 ;  /* 0x00000002513d7223 */ /* 0x000fe2000000003d */
[----:B------:R-:W-:Y:S01]  /*7f60*/  F2FP.F16.F32.PACK_AB R126, R53, R52 ;  /* 0x00000034357e723e */ /* 0x000fe200000000ff */
[----:B------:R-:W-:Y:S01]  /*7f70*/  FFMA R62, R81, R83, R62 ;  /* 0x00000053513e7223 */ /* 0x000fe2000000003e */
[----:B------:R-:W-:Y:S01]  /*7f80*/  F2FP.F16.F32.PACK_AB R127, R59, R54 ;  /* 0x000000363b7f723e */ /* 0x000fe200000000ff */
[----:B------:R-:W-:Y:S01]  /*7f90*/  FFMA R67, R81, R82, R67 ;  /* 0x0000005251437223 */ /* 0x000fe20000000043 */
[----:B----4-:R-:W-:Y:S02]  /*7fa0*/  F2FP.F16.F32.PACK_AB R132, R57, R56 ;  /* 0x000000383984723e */ /* 0x010fe400000000ff */
[----:B------:R-:W-:Y:S01]  /*7fb0*/  F2FP.F16.F32.PACK_AB R133, R63, R58 ;  /* 0x0000003a3f85723e */ /* 0x000fe200000000ff */
[----:B------:R1:W-:Y:S01]  /*7fc0*/  STS.128 [R174+0x4400], R124 ;  /* 0x0044007cae007388 */ /* 0x0003e20000000c00 */
[----:B------:R-:W-:Y:S02]  /*7fd0*/  F2FP.F16.F32.PACK_AB R134, R61, R60 ;  /* 0x0000003c3d86723e */ /* 0x000fe400000000ff */
[----:B------:R-:W-:Y:S02]  /*7fe0*/  F2FP.F16.F32.PACK_AB R135, R67, R62 ;  /* 0x0000003e4387723e */ /* 0x000fe400000000ff */
[----:B------:R-:W-:Y:S02]  /*7ff0*/  LEA R0, R101, UR48, 0x3 ;  /* 0x0000003065007c11 */ /* 0x000fe4000f8e18ff */
[----:B------:R-:W-:Y:S01]  /*8000*/  @P6 SHF.L.U32 R3, R167, 0x1f, RZ ;  /* 0x0000001fa7036819 */ /* 0x000fe200000006ff */
        /* <DEDUP_REMOVED lines=9> */
[----:B------:R-:W-:Y:S02]  /*80a0*/  UIADD3 UR8, UP0, UPT, UR52, 0x680, URZ ;  /* 0x0000068034087890 */ /* 0x000fe4000ff1e0ff */
[----:B------:R-:W-:Y:S02]  /*80b0*/  UIADD3 UR5, UPT, UPT, UR41, 0x40, URZ ;  /* 0x0000004029057890 */ /* 0x000fe4000fffe0ff */
[----:B------:R-:W-:Y:S02]  /*80c0*/  UIADD3 UR4, UPT, UPT, UR48, 0x4400, URZ ;  /* 0x0000440030047890 */ /* 0x000fe4000fffe0ff */
[----:B------:R-:W-:Y:S01]  /*80d0*/  UIADD3.X UR9, UPT, UPT, URZ, UR53, URZ, UP0, !UPT ;  /* 0x00000035ff097290 */ /* 0x000fe200087fe4ff */
[----:B------:R-:W-:Y:S01]  /*80e0*/  UMOV UR6, UR42 ;  /* 0x0000002a00067c82 */ /* 0x000fe20008000000 */
[----:B------:R-:W-:Y:S07]  /*80f0*/  UMOV UR7, UR36 ;  /* 0x0000002400077c82 */ /* 0x000fee0008000000 */
[----:B------:R2:W-:Y:S01]  /*8100*/  UTMASTG.3D [UR4], [UR8] ;  /* 0x00000004080073b5 */ /* 0x0005e20008010000 */
[----:B------:R0:W-:Y:S01]  /*8110*/  UTMACMDFLUSH ;  /* 0x00000000000079b7 */ /* 0x0001e20000000000 */
[----:B--2---:R-:W-:Y:S04]  /*8120*/  DEPBAR.LE SB0, 0x1 ;  /* 0x000080400000791a */ /* 0x004fe80000000000 */
.L_x_107:
[----:B------:R-:W-:Y:S05]  /*8130*/  BSYNC.RECONVERGENT B0 ;  /* 0x0000000000007941 */ /* 0x000fea0003800200 */
.L_x_106:
[----:B------:R-:W-:Y:S01]  /*8140*/  BAR.SYNC.DEFER_BLOCKING 0x1, 0x80 ;  /* 0x0042000000007b1d */ /* 0x000fe20000010000 */
[----:B------:R-:W-:Y:S04]  /*8150*/  UIADD3 UR40, UPT, UPT, UR51, 0x1, URZ ;  /* 0x0000000133287890 */ /* 0x000fe8000fffe0ff */
[----:B------:R-:W-:Y:S04]  /*8160*/  UISETP.NE.AND UP0, UPT, UR40, 0x4, UPT ;  /* 0x000000042800788c */ /* 0x000fe8000bf05270 */
[----:B------:R-:W-:Y:S01]  /*8170*/  USEL UR40, UR40, URZ, UP0 ;  /* 0x000000ff28287287 */ /* 0x000fe20008000000 */
[----:B------:R2:W-:Y:S01]  /*8180*/  @P6 SYNCS.ARRIVE.TRANS64.RED.A1T0 RZ, [R85+URZ], RZ ;  /* 0x000000ff55ff69a7 */ /* 0x0005e200081004ff */
[----:B------:R-:W-:Y:S01]  /*8190*/  BSSY B1, `(.L_x_108) ;  /* 0x0000020000017945 */ /* 0x000fe20003800000 */
[----:B------:R-:W3:Y:S02]  /*81a0*/  @P6 SYNCS.PHASECHK.TRANS64.TRYWAIT P0, [R0+URZ+0x50], R3 ;  /* 0x00005003000065a7 */ /* 0x000ee400080011ff */
[----:B---3--:R-:W-:Y:S01]  /*81b0*/  @P6 SEL R103, RZ, 0x1, !P0 ;  /* 0x00000001ff676807 */ /* 0x008fe20004000000 */
[----:B--2---:R-:W-:Y:S06]  /*81c0*/  @!P6 BRA `(.L_x_109) ;  /* 0x000000000070e947 */ /* 0x004fec0003800000 */
        /* <DEDUP_REMOVED lines=9> */
[----:B------:R-:W-:Y:S04]  /*8260*/  SHF.L.U32 R7, R167, 0x1f, RZ ;  /* 0x0000001fa7077819 */ /* 0x000fe800000006ff */
[----:B------:R-:W2:Y:S02]  /*8270*/  SYNCS.PHASECHK.TRANS64.TRYWAIT P0, [R0+URZ+0x50], R7 ;  /* 0x00005007000075a7 */ /* 0x000ea400080011ff */
[----:B--2---:R-:W-:Y:S05]  /*8280*/  @!P0 BRA `(.L_x_112) ;  /* 0x0000003400308947 */ /* 0x004fea0003800000 */
.L_x_111:
[----:B------:R-:W-:Y:S05]  /*8290*/  BSYNC B0 ;  /* 0x0000000000007941 */ /* 0x000fea0003800000 */
.L_x_110:
        /* <DEDUP_REMOVED lines=15> */
.L_x_109:
[----:B------:R-:W-:Y:S05]  /*8390*/  BSYNC B1 ;  /* 0x0000000000017941 */ /* 0x000fea0003800000 */
.L_x_108:
        /* <DEDUP_REMOVED lines=21> */
.L_x_113:
[----:B------:R-:W-:Y:S05]  /*84f0*/  WARPSYNC.ALL ;  /* 0x0000000000007948 */ /* 0x000fea0003800000 */
[----:B------:R-:W-:Y:S01]  /*8500*/  R2UR UR4, R80 ;  /* 0x00000000500472ca */ /* 0x000fe200000e0000 */
[--C-:B----4-:R-:W-:Y:S01]  /*8510*/  HADD2.F32 R82, -RZ, R88.reuse.H0_H0 ;  /* 0x20000058ff527230 */ /* 0x110fe20000004100 */
[----:B------:R-:W-:Y:S01]  /*8520*/  ISETP.NE.AND P6, PT, R176, RZ, PT ;  /* 0x000000ffb000720c */ /* 0x000fe20003fc5270 */
[----:B------:R-:W-:Y:S01]  /*8530*/  HADD2.F32 R83, -RZ, R88.H1_H1 ;  /* 0x30000058ff537230 */ /* 0x000fe20000004100 */
[----:B------:R-:W-:Y:S01]  /*8540*/  MOV R3, UR40 ;  /* 0x0000002800037c02 */ /* 0x000fe20008000f00 */
[----:B------:R-:W-:Y:S01]  /*8550*/  BSSY.RECONVERGENT B0, `(.L_x_114) ;  /* 0x0000100000007945 */ /* 0x000fe20003800200 */
[----:B------:R-:W-:Y:S02]  /*8560*/  MOV R84, UR37 ;  /* 0x0000002500547c02 */ /* 0x000fe40008000f00 */
[----:B------:R-:W-:Y:S05]  /*8570*/  ISETP.NE.AND P0, PT, R170, RZ, PT ;  /* 0x000000ffaa00720c */ /* 0x000fea0003f05270 */
[----:B------:R-:W3:Y:S02]  /*8580*/  LDTM.x64 R4, tmem[UR4+0x80] ;  /* 0x00008004000479ee */ /* 0x000ee40008340000 */
[----:B------:R-:W-:Y:S04]  /*8590*/  @P6 LEA R3, R3, UR48, 0x3 ;  /* 0x0000003003036c11 */ /* 0x000fe8000f8e18ff */
[----:B------:R-:W-:Y:S04]  /*85a0*/  @P6 IADD3 R3, PT, PT, R3, 0x70, RZ ;  /* 0x0000007003036810 */ /* 0x000fe80007ffe0ff */
[----:B------:R-:W-:Y:S01]  /*85b0*/  @P6 PRMT R84, R84, 0x654, R3 ;  /* 0x0000065454546816 */ /* 0x000fe20000000003 */
[C---:B---3--:R-:W-:Y:S01]  /*85c0*/  FMUL R0, R78.reuse, R4 ;  /* 0x000000044e007220 */ /* 0x048fe20000400000 */
[C---:B------:R-:W-:Y:S01]  /*85d0*/  FMUL R3, R78.reuse, R6 ;  /* 0x000000064e037220 */ /* 0x040fe20000400000 */
[C---:B------:R-:W-:Y:S01]  /*85e0*/  FMUL R4, R78.reuse, R8 ;  /* 0x000000084e047220 */ /* 0x040fe20000400000 */
[C---:B------:R-:W-:Y:S01]  /*85f0*/  FMUL R6, R78.reuse, R10 ;  /* 0x0000000a4e067220 */ /* 0x040fe20000400000 */
[C---:B------:R-:W-:Y:S01]  /*8600*/  FFMA R0, R81.reuse, R82, R0 ;  /* 0x0000005251007223 */ /* 0x040fe20000000000 */
[C---:B------:R-:W-:Y:S01]  /*8610*/  FMUL R8, R78.reuse, R12 ;  /* 0x0000000c4e087220 */ /* 0x040fe20000400000 */
        /* <DEDUP_REMOVED lines=38> */
[--C-:B------:R-:W-:Y:S02]  /*8880*/  HADD2.F32 R64, -RZ, R89.reuse.H0_H0 ;  /* 0x20000059ff407230 */ /* 0x100fe40000004100 */
[C---:B------:R-:W-:Y:S01]  /*8890*/  FMUL R49, R78.reuse, R53 ;  /* 0x000000354e317220 */ /* 0x040fe20000400000 */
[C---:B------:R-:W-:Y:S01]  /*88a0*/  FMUL R62, R78.reuse, R66 ;  /* 0x000000424e3e7220 */ /* 0x040fe20000400000 */
[----:B------:R-:W-:Y:S02]  /*88b0*/  HADD2.F32 R66, -RZ, R89.H1_H1 ;  /* 0x30000059ff427230 */ /* 0x000fe40000004100 */
[C---:B------:R-:W-:Y:S01]  /*88c0*/  FMUL R53, R78.reuse, R57 ;  /* 0x000000394e357220 */ /* 0x040fe20000400000 */
[C---:B------:R-:W-:Y:S01]  /*88d0*/  FMUL R7, R78.reuse, R7 ;  /* 0x000000074e077220 */ /* 0x040fe20000400000 */
[C---:B------:R-:W-:Y:S01]  /*88e0*/  FMUL R57, R78.reuse, R61 ;  /* 0x0000003d4e397220 */ /* 0x040fe20000400000 */
[----:B------:R-:W-:Y:S01]  /*88f0*/  FMUL R61, R78, R65 ;  /* 0x000000414e3d7220 */ /* 0x000fe20000400000 */
[--C-:B------:R-:W-:Y:S02]  /*8900*/  HADD2.F32 R65, -RZ, R90.reuse.H0_H0 ;  /* 0x2000005aff417230 */ /* 0x100fe40000004100 */
[C---:B------:R-:W-:Y:S01]  /*8910*/  FFMA R2, R81.reuse, R83, R2 ;  /* 0x0000005351027223 */ /* 0x040fe20000000002 */
[C---:B------:R-:W-:Y:S01]  /*8920*/  FFMA R3, R81.reuse, R64, R3 ;  /* 0x0000004051037223 */ /* 0x040fe20000000003 */
[----:B------:R-:W-:Y:S02]  /*8930*/  HADD2.F32 R64, -RZ, R90.H1_H1 ;  /* 0x3000005aff407230 */ /* 0x000fe40000004100 */
[C---:B------:R-:W-:Y:S01]  /*8940*/  FFMA R7, R81.reuse, R66, R7 ;  /* 0x0000004251077223 */ /* 0x040fe20000000007 */
[----:B------:R-:W-:Y:S01]  /*8950*/  FFMA R4, R81, R65, R4 ;  /* 0x0000004151047223 */ /* 0x000fe20000000004 */
[--C-:B------:R-:W-:Y:S01]  /*8960*/  HADD2.F32 R65, -RZ, R91.reuse.H0_H0 ;  /* 0x2000005bff417230 */ /* 0x100fe20000004100 */
[----:B-1----:R-:W-:Y:S01]  /*8970*/  F2FP.F16.F32.PACK_AB R92, R2, R0 ;  /* 0x00000000025c723e */ /* 0x002fe200000000ff */
[----:B------:R-:W-:Y:S01]  /*8980*/  HADD2.F32 R0, -RZ, R91.H1_H1 ;  /* 0x3000005bff007230 */ /* 0x000fe20000004100 */
[----:B------:R-:W-:Y:S01]  /*8990*/  F2FP.F16.F32.PACK_AB R93, R7, R3 ;  /* 0x00000003075d723e */ /* 0x000fe200000000ff */
[--C-:B--2---:R-:W-:Y:S02]  /*89a0*/  HADD2.F32 R3, -RZ, R96.reuse.H0_H0 ;  /* 0x20000060ff037230 */ /* 0x104fe40000004100 */
[C---:B------:R-:W-:Y:S01]  /*89b0*/  FMUL R11, R78.reuse, R11 ;  /* 0x0000000b4e0b7220 */ /* 0x040fe20000400000 */
[----:B------:R-:W-:Y:S02]  /*89c0*/  HADD2.F32 R2, -RZ, R96.H1_H1 ;  /* 0x30000060ff027230 */ /* 0x000fe40000004100 */
[C---:B------:R-:W-:Y:S01]  /*89d0*/  FFMA R5, R81.reuse, R64, R5 ;  /* 0x0000004051057223 */ /* 0x040fe20000000005 */
[C---:B------:R-:W-:Y:S01]  /*89e0*/  FFMA R6, R81.reuse, R65, R6 ;  /* 0x0000004151067223 */ /* 0x040fe20000000006 */
[C---:B------:R-:W-:Y:S01]  /*89f0*/  FFMA R11, R81.reuse, R0, R11 ;  /* 0x00000000510b7223 */ /* 0x040fe2000000000b */
[--C-:B------:R-:W-:Y:S02]  /*8a00*/  HADD2.F32 R0, -RZ, R97.reuse.H0_H0 ;  /* 0x20000061ff007230 */ /* 0x100fe40000004100 */
[C---:B------:R-:W-:Y:S01]  /*8a10*/  FFMA R8, R81.reuse, R3, R8 ;  /* 0x0000000351087223 */ /* 0x040fe20000000008 */
[--C-:B------:R-:W-:Y:S02]  /*8a20*/  HADD2.F32 R3, -RZ, R98.reuse.H0_H0 ;  /* 0x20000062ff037230 */ /* 0x100fe40000004100 */
[C---:B------:R-:W-:Y:S01]  /*8a30*/  FFMA R9, R81.reuse, R2, R9 ;  /* 0x0000000251097223 */ /* 0x040fe20000000009 */
[----:B------:R-:W-:Y:S02]  /*8a40*/  HADD2.F32 R2, -RZ, R97.H1_H1 ;  /* 0x30000061ff027230 */ /* 0x000fe40000004100 */
[C---:B------:R-:W-:Y:S01]  /*8a50*/  FMUL R15, R78.reuse, R15 ;  /* 0x0000000f4e0f7220 */ /* 0x040fe20000400000 */
[----:B------:R-:W-:Y:S01]  /*8a60*/  FFMA R10, R81, R0, R10 ;  /* 0x00000000510a7223 */ /* 0x000fe2000000000a */
[----:B------:R-:W-:Y:S01]  /*8a70*/  HADD2.F32 R0, -RZ, R98.H1_H1 ;  /* 0x30000062ff007230 */ /* 0x000fe20000004100 */
[----:B------:R-:W-:Y:S01]  /*8a80*/  F2FP.F16.F32.PACK_AB R94, R5, R4 ;  /* 0x00000004055e723e */ /* 0x000fe200000000ff */
[--C-:B------:R-:W-:Y:S02]  /*8a90*/  HADD2.F32 R5, -RZ, R104.reuse.H0_H0 ;  /* 0x20000068ff057230 */ /* 0x100fe40000004100 */
[C---:B------:R-:W-:Y:S01]  /*8aa0*/  FFMA R15, R81.reuse, R2, R15 ;  /* 0x00000002510f7223 */ /* 0x040fe2000000000f */
[--C-:B------:R-:W-:Y:S02]  /*8ab0*/  HADD2.F32 R2, -RZ, R99.reuse.H1_H1 ;  /* 0x30000063ff027230 */ /* 0x100fe40000004100 */
[C---:B------:R-:W-:Y:S01]  /*8ac0*/  FFMA R12, R81.reuse, R3, R12 ;  /* 0x00000003510c7223 */ /* 0x040fe2000000000c */
[----:B------:R-:W-:Y:S02]  /*8ad0*/  HADD2.F32 R3, -RZ, R99.H0_H0 ;  /* 0x20000063ff037230 */ /* 0x000fe40000004100 */
[C---:B------:R-:W-:Y:S01]  /*8ae0*/  FMUL R19, R78.reuse, R19 ;  /* 0x000000134e137220 */ /* 0x040fe20000400000 */
[----:B------:R-:W-:Y:S02]  /*8af0*/  HADD2.F32 R4, -RZ, R107.H1_H1 ;  /* 0x3000006bff047230 */ /* 0x000fe40000004100 */
[C---:B------:R-:W-:Y:S01]  /*8b00*/  FFMA R13, R81.reuse, R0, R13 ;  /* 0x00000000510d7223 */ /* 0x040fe2000000000d */
[----:B------:R-:W-:Y:S02]  /*8b10*/  HADD2.F32 R0, -RZ, R104.H1_H1 ;  /* 0x30000068ff007230 */ /* 0x000fe40000004100 */
[C---:B------:R-:W-:Y:S01]  /*8b20*/  FFMA R14, R81.reuse, R3, R14 ;  /* 0x00000003510e7223 */ /* 0x040fe2000000000e */
[--C-:B------:R-:W-:Y:S02]  /*8b30*/  HADD2.F32 R3, -RZ, R106.reuse.H0_H0 ;  /* 0x2000006aff037230 */ /* 0x100fe40000004100 */
[C---:B------:R-:W-:Y:S01]  /*8b40*/  FFMA R19, R81.reuse, R2, R19 ;  /* 0x0000000251137223 */ /* 0x040fe20000000013 */
[----:B------:R-:W-:Y:S02]  /*8b50*/  HADD2.F32 R2, -RZ, R105.H0_H0 ;  /* 0x20000069ff027230 */ /* 0x000fe40000004100 */
[C---:B------:R-:W-:Y:S01]  /*8b60*/  FFMA R16, R81.reuse, R5, R16 ;  /* 0x0000000551107223 */ /* 0x040fe20000000010 */
[----:B------:R-:W-:Y:S02]  /*8b70*/  HADD2.F32 R5, -RZ, R107.H0_H0 ;  /* 0x2000006bff057230 */ /* 0x000fe40000004100 */
[C---:B------:R-:W-:Y:S01]  /*8b80*/  FFMA R17, R81.reuse, R0, R17 ;  /* 0x0000000051117223 */ /* 0x040fe20000000011 */
[----:B------:R-:W-:Y:S02]  /*8b90*/  HADD2.F32 R0, -RZ, R105.H1_H1 ;  /* 0x30000069ff007230 */ /* 0x000fe40000004100 */
[C---:B------:R-:W-:Y:S01]  /*8ba0*/  FMUL R23, R78.reuse, R23 ;  /* 0x000000174e177220 */ /* 0x040fe20000400000 */
[C---:B------:R-:W-:Y:S01]  /*8bb0*/  FFMA R18, R81.reuse, R2, R18 ;  /* 0x0000000251127223 */ /* 0x040fe20000000012 */
[----:B------:R-:W-:Y:S02]  /*8bc0*/  HADD2.F32 R2, -RZ, R106.H1_H1 ;  /* 0x3000006aff027230 */ /* 0x000fe40000004100 */
[C---:B------:R-:W-:Y:S01]  /*8bd0*/  FMUL R27, R78.reuse, R27 ;  /* 0x0000001b4e1b7220 */ /* 0x040fe20000400000 */
[C---:B------:R-:W-:Y:S01]  /*8be0*/  FFMA R23, R81.reuse, R0, R23 ;  /* 0x0000000051177223 */ /* 0x040fe20000000017 */
[----:B------:R-:W-:Y:S02]  /*8bf0*/  HADD2.F32 R0, -RZ, R112.H0_H0 ;  /* 0x20000070ff007230 */ /* 0x000fe40000004100 */
[C---:B------:R-:W-:Y:S01]  /*8c00*/  FFMA R20, R81.reuse, R3, R20 ;  /* 0x0000000351147223 */ /* 0x040fe20000000014 */
[----:B------:R-:W-:Y:S02]  /*8c10*/  HADD2.F32 R3, -RZ, R114.H0_H0 ;  /* 0x20000072ff037230 */ /* 0x000fe40000004100 */
[C---:B------:R-:W-:Y:S01]  /*8c20*/  FFMA R21, R81.reuse, R2, R21 ;  /* 0x0000000251157223 */ /* 0x040fe20000000015 */
[C---:B------:R-:W-:Y:S01]  /*8c30*/  FFMA R22, R81.reuse, R5, R22 ;  /* 0x0000000551167223 */ /* 0x040fe20000000016 */
[C---:B------:R-:W-:Y:S01]  /*8c40*/  FFMA R27, R81.reuse, R4, R27 ;  /* 0x00000004511b7223 */ /* 0x040fe2000000001b */
[C---:B------:R-:W-:Y:S01]  /*8c50*/  FFMA R24, R81.reuse, R0, R24 ;  /* 0x0000000051187223 */ /* 0x040fe20000000018 */
[----:B------:R-:W-:Y:S02]  /*8c60*/  HADD2.F32 R2, -RZ, R112.H1_H1 ;  /* 0x30000070ff027230 */ /* 0x000fe40000004100 */
[C---:B------:R-:W-:Y:S01]  /*8c70*/  FMUL R31, R78.reuse, R31 ;  /* 0x0000001f4e1f7220 */ /* 0x040fe20000400000 */
[----:B------:R-:W-:Y:S02]  /*8c80*/  HADD2.F32 R0, -RZ, R113.H0_H0 ;  /* 0x20000071ff007230 */ /* 0x000fe40000004100 */
[C---:B------:R-:W-:Y:S01]  /*8c90*/  FMUL R35, R78.reuse, R35 ;  /* 0x000000234e237220 */ /* 0x040fe20000400000 */
[----:B------:R-:W-:Y:S02]  /*8ca0*/  HADD2.F32 R5, -RZ, R115.H0_H0 ;  /* 0x20000073ff057230 */ /* 0x000fe40000004100 */
[C---:B------:R-:W-:Y:S01]  /*8cb0*/  FFMA R25, R81.reuse, R2, R25 ;  /* 0x0000000251197223 */ /* 0x040fe20000000019 */
[----:B------:R-:W-:Y:S02]  /*8cc0*/  HADD2.F32 R2, -RZ, R114.H1_H1 ;  /* 0x30000072ff027230 */ /* 0x000fe40000004100 */
[----:B------:R-:W-:Y:S01]  /*8cd0*/  FFMA R26, R81, R0, R26 ;  /* 0x00000000511a7223 */ /* 0x000fe2000000001a */
[----:B------:R-:W-:Y:S02]  /*8ce0*/  HADD2.F32 R0, -RZ, R113.H1_H1 ;  /* 0x30000071ff007230 */ /* 0x000fe40000004100 */
[C---:B------:R-:W-:Y:S01]  /*8cf0*/  FMUL R39, R78.reuse, R39 ;  /* 0x000000274e277220 */ /* 0x040fe20000400000 */
[----:B------:R-:W-:Y:S01]  /*8d00*/  HADD2.F32 R4, -RZ, R115.H1_H1 ;  /* 0x30000073ff047230 */ /* 0x000fe20000004100 */
[----:B------:R-:W-:Y:S01]  /*8d10*/  F2FP.F16.F32.PACK_AB R95, R11, R6 ;  /* 0x000000060b5f723e */ /* 0x000fe200000000ff */
[C---:B------:R-:W-:Y:S01]  /*8d20*/  FMUL R43, R78.reuse, R43 ;  /* 0x0000002b4e2b7220 */ /* 0x040fe20000400000 */
[C---:B------:R-:W-:Y:S01]  /*8d30*/  FFMA R31, R81.reuse, R0, R31 ;  /* 0x00000000511f7223 */ /* 0x040fe2000000001f */
[--C-:B------:R-:W-:Y:S02]  /*8d40*/  HADD2.F32 R0, -RZ, R120.reuse.H0_H0 ;  /* 0x20000078ff007230 */ /* 0x100fe40000004100 */
[C---:B------:R-:W-:Y:S01]  /*8d50*/  FFMA R28, R81.reuse, R3, R28 ;  /* 0x00000003511c7223 */ /* 0x040fe2000000001c */
[----:B------:R1:W-:Y:S01]  /*8d60*/  STS.128 [R178+UR48+0x8400], R92 ;  /* 0x0084005cb2007988 */ /* 0x0003e20008000c30 */
[C---:B------:R-:W-:Y:S01]  /*8d70*/  FFMA R29, R81.reuse, R2, R29 ;  /* 0x00000002511d7223 */ /* 0x040fe2000000001d */
[C---:B------:R-:W-:Y:S01]  /*8d80*/  FFMA R30, R81.reuse, R5, R30 ;  /* 0x00000005511e7223 */ /* 0x040fe2000000001e */
[C---:B------:R-:W-:Y:S01]  /*8d90*/  FFMA R35, R81.reuse, R4, R35 ;  /* 0x0000000451237223 */ /* 0x040fe20000000023 */
[----:B------:R-:W-:Y:S02]  /*8da0*/  HADD2.F32 R2, -RZ, R120.H1_H1 ;  /* 0x30000078ff027230 */ /* 0x000fe40000004100 */
[----:B------:R-:W-:Y:S01]  /*8db0*/  FFMA R32, R81, R0, R32 ;  /* 0x0000000051207223 */ /* 0x000fe20000000020 */
[--C-:B------:R-:W-:Y:S01]  /*8dc0*/  HADD2.F32 R3, -RZ, R121.reuse.H0_H0 ;  /* 0x20000079ff037230 */ /* 0x100fe20000004100 */
[----:B------:R-:W-:Y:S01]  /*8dd0*/  F2FP.F16.F32.PACK_AB R8, R9, R8 ;  /* 0x000000080908723e */ /* 0x000fe200000000ff */
[----:B------:R-:W-:Y:S02]  /*8de0*/  HADD2.F32 R0, -RZ, R121.H1_H1 ;  /* 0x30000079ff007230 */ /* 0x000fe40000004100 */
[C---:B------:R-:W-:Y:S01]  /*8df0*/  FFMA R33, R81.reuse, R2, R33 ;  /* 0x0000000251217223 */ /* 0x040fe20000000021 */
[--C-:B------:R-:W-:Y:S02]  /*8e00*/  HADD2.F32 R5, -RZ, R123.reuse.H0_H0 ;  /* 0x2000007bff057230 */ /* 0x100fe40000004100 */
[C---:B------:R-:W-:Y:S01]  /*8e10*/  FFMA R34, R81.reuse, R3, R34 ;  /* 0x0000000351227223 */ /* 0x040fe20000000022 */
[--C-:B------:R-:W-:Y:S02]  /*8e20*/  HADD2.F32 R3, -RZ, R122.reuse.H0_H0 ;  /* 0x2000007aff037230 */ /* 0x100fe40000004100 */
[----:B------:R-:W-:Y:S01]  /*8e30*/  FFMA R39, R81, R0, R39 ;  /* 0x0000000051277223 */ /* 0x000fe20000000027 */
[----:B------:R-:W-:Y:S01]  /*8e40*/  HADD2.F32 R0, -RZ, R122.H1_H1 ;  /* 0x3000007aff007230 */ /* 0x000fe20000004100 */
[----:B------:R-:W-:Y:S01]  /*8e50*/  F2FP.F16.F32.PACK_AB R9, R15, R10 ;  /* 0x0000000a0f09723e */ /* 0x000fe200000000ff */
[----:B------:R-:W-:Y:S02]  /*8e60*/  HADD2.F32 R2, -RZ, R123.H1_H1 ;  /* 0x3000007bff027230 */ /* 0x000fe40000004100 */
[C---:B------:R-:W-:Y:S01]  /*8e70*/  FFMA R36, R81.reuse, R3, R36 ;  /* 0x0000000351247223 */ /* 0x040fe20000000024 */
[--C-:B------:R-:W-:Y:S02]  /*8e80*/  HADD2.F32 R3, -RZ, R129.reuse.H0_H0 ;  /* 0x20000081ff037230 */ /* 0x100fe40000004100 */
[C---:B------:R-:W-:Y:S01]  /*8e90*/  FFMA R37, R81.reuse, R0, R37 ;  /* 0x0000000051257223 */ /* 0x040fe20000000025 */
[C---:B------:R-:W-:Y:S01]  /*8ea0*/  FFMA R38, R81.reuse, R5, R38 ;  /* 0x0000000551267223 */ /* 0x040fe20000000026 */
[--C-:B------:R-:W-:Y:S02]  /*8eb0*/  HADD2.F32 R0, -RZ, R128.reuse.H0_H0 ;  /* 0x20000080ff007230 */ /* 0x100fe40000004100 */
[----:B------:R-:W-:Y:S01]  /*8ec0*/  FFMA R43, R81, R2, R43 ;  /* 0x00000002512b7223 */ /* 0x000fe2000000002b */
[----:B------:R-:W-:Y:S01]  /*8ed0*/  HADD2.F32 R2, -RZ, R128.H1_H1 ;  /* 0x30000080ff027230 */ /* 0x000fe20000004100 */
[----:B------:R-:W-:Y:S01]  /*8ee0*/  F2FP.F16.F32.PACK_AB R10, R13, R12 ;  /* 0x0000000c0d0a723e */ /* 0x000fe200000000ff */
[C---:B------:R-:W-:Y:S01]  /*8ef0*/  FMUL R47, R78.reuse, R47 ;  /* 0x0000002f4e2f7220 */ /* 0x040fe20000400000 */
[----:B------:R-:W-:Y:S01]  /*8f00*/  F2FP.F16.F32.PACK_AB R11, R19, R14 ;  /* 0x0000000e130b723e */ /* 0x000fe200000000ff */
[C---:B------:R-:W-:Y:S01]  /*8f10*/  FFMA R40, R81.reuse, R0, R40 ;  /* 0x0000000051287223 */ /* 0x040fe20000000028 */
[----:B------:R-:W-:Y:S02]  /*8f20*/  HADD2.F32 R0, -RZ, R129.H1_H1 ;  /* 0x30000081ff007230 */ /* 0x000fe40000004100 */
[C---:B------:R-:W-:Y:S01]  /*8f30*/  FFMA R41, R81.reuse, R2, R41 ;  /* 0x0000000251297223 */ /* 0x040fe20000000029 */
[----:B------:R-:W-:Y:S01]  /*8f40*/  FFMA R42, R81, R3, R42 ;  /* 0x00000003512a7223 */ /* 0x000fe2000000002a */
[----:B------:R1:W-:Y:S01]  /*8f50*/  STS.128 [R179+0x8400], R8 ;  /* 0x00840008b3007388 */ /* 0x0003e20000000c00 */
[--C-:B------:R-:W-:Y:S01]  /*8f60*/  HADD2.F32 R3, -RZ, R130.reuse.H0_H0 ;  /* 0x20000082ff037230 */ /* 0x100fe20000004100 */
[----:B------:R-:W-:Y:S01]  /*8f70*/  F2FP.F16.F32.PACK_AB R16, R17, R16 ;  /* 0x000000101110723e */ /* 0x000fe200000000ff */
[----:B------:R-:W-:Y:S01]  /*8f80*/  HADD2.F32 R2, -RZ, R130.H1_H1 ;  /* 0x30000082ff027230 */ /* 0x000fe20000004100 */
[----:B------:R-:W-:Y:S01]  /*8f90*/  F2FP.F16.F32.PACK_AB R17, R23, R18 ;  /* 0x000000121711723e */ /* 0x000fe200000000ff */
[----:B------:R-:W-:Y:S01]  /*8fa0*/  FFMA R47, R81, R0, R47 ;  /* 0x00000000512f7223 */ /* 0x000fe2000000002f */
[--C-:B------:R-:W-:Y:S01]  /*8fb0*/  HADD2.F32 R5, -RZ, R131.reuse.H0_H0 ;  /* 0x20000083ff057230 */ /* 0x100fe20000004100 */
[----:B------:R-:W-:Y:S01]  /*8fc0*/  F2FP.F16.F32.PACK_AB R18, R21, R20 ;  /* 0x000000141512723e */ /* 0x000fe200000000ff */
[----:B------:R-:W-:Y:S01]  /*8fd0*/  HADD2.F32 R0, -RZ, R131.H1_H1 ;  /* 0x30000083ff007230 */ /* 0x000fe20000004100 */
[----:B------:R-:W-:Y:S01]  /*8fe0*/  F2FP.F16.F32.PACK_AB R19, R27, R22 ;  /* 0x000000161b13723e */ /* 0x000fe200000000ff */
[C---:B------:R-:W-:Y:S01]  /*8ff0*/  FMUL R51, R78.reuse, R51 ;  /* 0x000000334e337220 */ /* 0x040fe20000400000 */
[C---:B------:R-:W-:Y:S01]  /*9000*/  FFMA R44, R81.reuse, R3, R44 ;  /* 0x00000003512c7223 */ /* 0x040fe2000000002c */
[C---:B------:R-:W-:Y:S01]  /*9010*/  FFMA R45, R81.reuse, R2, R45 ;  /* 0x00000002512d7223 */ /* 0x040fe2000000002d */
[C---:B------:R-:W-:Y:S01]  /*9020*/  FFMA R46, R81.reuse, R5, R46 ;  /* 0x00000005512e7223 */ /* 0x040fe2000000002e */
[----:B------:R1:W-:Y:S01]  /*9030*/  STS.128 [R177+0x8400], R16 ;  /* 0x00840010b1007388 */ /* 0x0003e20000000c00 */
[----:B------:R-:W-:Y:S01]  /*9040*/  FFMA R51, R81, R0, R51 ;  /* 0x0000000051337223 */ /* 0x000fe20000000033 */
[--C-:B------:R-:W-:Y:S01]  /*9050*/  HADD2.F32 R3, -RZ, R136.reuse.H0_H0 ;  /* 0x20000088ff037230 */ /* 0x100fe20000004100 */
[----:B------:R-:W-:Y:S01]  /*9060*/  F2FP.F16.F32.PACK_AB R24, R25, R24 ;  /* 0x000000181918723e */ /* 0x000fe200000000ff */
[----:B------:R-:W-:Y:S01]  /*9070*/  HADD2.F32 R0, -RZ, R136.H1_H1 ;  /* 0x30000088ff007230 */ /* 0x000fe20000004100 */
[----:B------:R-:W-:Y:S01]  /*9080*/  F2FP.F16.F32.PACK_AB R25, R31, R26 ;  /* 0x0000001a1f19723e */ /* 0x000fe200000000ff */
        /* <DEDUP_REMOVED lines=16> */
[----:B------:R-:W-:Y:S01]  /*9190*/  FFMA R52, R81, R0, R52 ;  /* 0x0000000051347223 */ /* 0x000fe20000000034 */
[----:B------:R-:W-:Y:S01]  /*91a0*/  F2FP.F16.F32.PACK_AB R35, R43, R38 ;  /* 0x000000262b23723e */ /* 0x000fe200000000ff */
[C---:B------:R-:W-:Y:S01]  /*91b0*/  FFMA R53, R81.reuse, R2, R53 ;  /* 0x0000000251357223 */ /* 0x040fe20000000035 */
[----:B------:R-:W-:Y:S01]  /*91c0*/  FFMA R54, R81, R3, R54 ;  /* 0x0000000351367223 */ /* 0x000fe20000000036 */
[----:B------:R-:W-:Y:S01]  /*91d0*/  HADD2.F32 R0, -RZ, R139.H1_H1 ;  /* 0x3000008bff007230 */ /* 0x000fe20000004100 */
[----:B------:R-:W-:Y:S01]  /*91e0*/  F2FP.F16.F32.PACK_AB R40, R41, R40 ;  /* 0x000000282928723e */ /* 0x000fe200000000ff */
[----:B------:R1:W-:Y:S01]  /*91f0*/  STS.128 [R175+0x8400], R32 ;  /* 0x00840020af007388 */ /* 0x0003e20000000c00 */
[C---:B------:R-:W-:Y:S01]  /*9200*/  FMUL R59, R78.reuse, R59 ;  /* 0x0000003b4e3b7220 */ /* 0x040fe20000400000 */
[--C-:B------:R-:W-:Y:S01]  /*9210*/  HADD2.F32 R3, -RZ, R144.reuse.H0_H0 ;  /* 0x20000090ff037230 */ /* 0x100fe20000004100 */
[----:B------:R-:W-:Y:S01]  /*9220*/  F2FP.F16.F32.PACK_AB R41, R47, R42 ;  /* 0x0000002a2f29723e */ /* 0x000fe200000000ff */
[----:B------:R-:W-:Y:S01]  /*9230*/  HADD2.F32 R2, -RZ, R144.H1_H1 ;  /* 0x30000090ff027230 */ /* 0x000fe20000004100 */
[----:B------:R-:W-:Y:S01]  /*9240*/  F2FP.F16.F32.PACK_AB R42, R45, R44 ;  /* 0x0000002c2d2a723e */ /* 0x000fe200000000ff */
[--C-:B------:R-:W-:Y:S01]  /*9250*/  HADD2.F32 R5, -RZ, R145.reuse.H0_H0 ;  /* 0x20000091ff057230 */ /* 0x100fe20000004100 */
        /* <DEDUP_REMOVED lines=8> */
[----:B------:R-:W-:Y:S01]  /*92e0*/  FFMA R58, R81, R5, R58 ;  /* 0x00000005513a7223 */ /* 0x000fe2000000003a */
[----:B------:R-:W-:Y:S01]  /*92f0*/  HADD2.F32 R2, -RZ, R146.H1_H1 ;  /* 0x30000092ff027230 */ /* 0x000fe20000004100 */
[----:B------:R-:W-:Y:S01]  /*9300*/  F2FP.F16.F32.PACK_AB R48, R49, R48 ;  /* 0x000000303130723e */ /* 0x000fe200000000ff */
[--C-:B------:R-:W-:Y:S01]  /*9310*/  HADD2.F32 R5, -RZ, R147.reuse.H0_H0 ;  /* 0x20000093ff057230 */ /* 0x100fe20000004100 */
[----:B------:R-:W-:Y:S01]  /*9320*/  F2FP.F16.F32.PACK_AB R49, R55, R50 ;  /* 0x000000323731723e */ /* 0x000fe200000000ff */
[----:B------:R-:W-:Y:S02]  /*9330*/  HADD2.F32 R4, -RZ, R147.H1_H1 ;  /* 0x30000093ff047230 */ /* 0x000fe40000004100 */
[----:B------:R-:W-:Y:S01]  /*9340*/  FFMA R63, R81, R0, R63 ;  /* 0x00000000513f7223 */ /* 0x000fe2000000003f */
[----:B------:R-:W-:Y:S01]  /*9350*/  FMUL R67, R78, R67 ;  /* 0x000000434e437220 */ /* 0x000fe20000400000 */
[----:B------:R-:W-:Y:S01]  /*9360*/  F2FP.F16.F32.PACK_AB R50, R53, R52 ;  /* 0x000000343532723e */ /* 0x000fe200000000ff */
[----:B------:R-:W-:Y:S01]  /*9370*/  FFMA R60, R81, R3, R60 ;  /* 0x00000003513c7223 */ /* 0x000fe2000000003c */
[----:B------:R-:W-:Y:S01]  /*9380*/  F2FP.F16.F32.PACK_AB R51, R59, R54 ;  /* 0x000000363b33723e */ /* 0x000fe200000000ff */
[C---:B------:R-:W-:Y:S01]  /*9390*/  FFMA R61, R81.reuse, R2, R61 ;  /* 0x00000002513d7223 */ /* 0x040fe2000000003d */
[C---:B------:R-:W-:Y:S01]  /*93a0*/  FFMA R62, R81.reuse, R5, R62 ;  /* 0x00000005513e7223 */ /* 0x040fe2000000003e */
[----:B------:R-:W-:Y:S01]  /*93b0*/  FFMA R67, R81, R4, R67 ;  /* 0x0000000451437223 */ /* 0x000fe20000000043 */
[----:B------:R-:W-:Y:S01]  /*93c0*/  F2FP.F16.F32.PACK_AB R56, R57, R56 ;  /* 0x000000383938723e */ /* 0x000fe200000000ff */
[----:B------:R1:W-:Y:S01]  /*93d0*/  STS.128 [R174+0x8400], R48 ;  /* 0x00840030ae007388 */ /* 0x0003e20000000c00 */
[----:B------:R-:W-:Y:S02]  /*93e0*/  F2FP.F16.F32.PACK_AB R57, R63, R58 ;  /* 0x0000003a3f39723e */ /* 0x000fe400000000ff */
        /* <DEDUP_REMOVED lines=22> */
.L_x_115:
[----:B------:R-:W-:Y:S05]  /*9550*/  BSYNC.RECONVERGENT B0 ;  /* 0x0000000000007941 */ /* 0x000fea0003800200 */
.L_x_114:
        /* <DEDUP_REMOVED lines=13> */
[----:B-1----:R-:W-:Y:S04]  /*9630*/  @P1 IADD3 R9, PT, PT, R101, UR48, RZ ;  /* 0x0000003065091c10 */ /* 0x002fe8000fffe0ff */
[----:B------:R-:W-:Y:S01]  /*9640*/  @P1 IADD3 R7, PT, PT, R102, R9, RZ ;  /* 0x0000000966071210 */ /* 0x000fe20007ffe0ff */
[--C-:B------:R-:W-:Y:S02]  /*9650*/  @P1 IMAD.IADD R5, R100, 0x1, R9.reuse ;  /* 0x0000000164051824 */ /* 0x100fe400078e0209 */
[----:B------:R-:W-:Y:S01]  /*9660*/  @P1 IMAD.IADD R2, R110, 0x1, R9 ;  /* 0x000000016e021824 */ /* 0x000fe200078e0209 */
[----:B------:R-:W-:Y:S06]  /*9670*/  @P0 BRA `(.L_x_119) ;  /* 0x00000000000c0947 */ /* 0x000fec0003800000 */
[----:B------:R-:W-:Y:S04]  /*9680*/  SHF.L.U32 R0, R167, 0x1f, RZ ;  /* 0x0000001fa7007819 */ /* 0x000fe800000006ff */
[----:B------:R-:W1:Y:S02]  /*9690*/  SYNCS.PHASECHK.TRANS64.TRYWAIT P0, [R3+URZ+0x50], R0 ;  /* 0x00005000030075a7 */ /* 0x000e6400080011ff */
[----:B-1----:R-:W-:Y:S05]  /*96a0*/  @!P0 BRA `(.L_x_120) ;  /* 0x00000020003c8947 */ /* 0x002fea0003800000 */
.L_x_119:
[----:B------:R-:W-:Y:S05]  /*96b0*/  BSYNC B0 ;  /* 0x0000000000007941 */ /* 0x000fea0003800000 */
.L_x_118:
[----:B------:R-:W-:Y:S11]  /*96c0*/  ISETP.NE.AND P0, PT, R108, RZ, PT ;  /* 0x000000ff6c00720c */ /* 0x000ff60003f05270 */
[----:B------:R-:W-:Y:S02]  /*96d0*/  @!UPT UIADD3 URZ, UPT, UPT, URZ, URZ, URZ ;  /* 0x000000fffffff290 */ /* 0x000fe4000fffe0ff */
[----:B------:R2:W3:Y:S01]  /*96e0*/  @P0 LDS.128 R88, [R101+UR48+0x400] ;  /* 0x0004003065580984 */ /* 0x0004e20008000c00 */
[----:B-1----:R-:W-:Y:S01]  /*96f0*/  @P0 IMAD.IADD R3, R102, 0x1, R5 ;  /* 0x0000000166030824 */ /* 0x002fe200078e0205 */
[C---:B------:R-:W-:Y:S01]  /*9700*/  @P0 IADD3 R4, PT, PT, R110.reuse, R5, RZ ;  /* 0x000000056e040210 */ /* 0x040fe20007ffe0ff */
[C---:B------:R-:W-:Y:S01]  /*9710*/  @P0 IMAD.IADD R0, R110.reuse, 0x1, R7 ;  /* 0x000000016e000824 */ /* 0x040fe200078e0207 */
[----:B------:R2:W4:Y:S02]  /*9720*/  @P0 LDS.128 R96, [R2+0x400] ;  /* 0x0004000002600984 */ /* 0x0005240000000c00 */
[----:B------:R-:W-:Y:S02]  /*9730*/  @P0 IADD3 R110, PT, PT, R110, R3, RZ ;  /* 0x000000036e6e0210 */ /* 0x000fe40007ffe0ff */
[----:B------:R2:W1:Y:S04]  /*9740*/  @P0 LDS.128 R104, [R7+0x400] ;  /* 0x0004000007680984 */ /* 0x0004680000000c00 */
[----:B------:R2:W1:Y:S04]  /*9750*/  @P0 LDS.128 R112, [R0+0x400] ;  /* 0x0004000000700984 */ /* 0x0004680000000c00 */
[----:B------:R2:W1:Y:S04]  /*9760*/  @P0 LDS.128 R120, [R5+0x400] ;  /* 0x0004000005780984 */ /* 0x0004680000000c00 */
[----:B------:R2:W1:Y:S04]  /*9770*/  @P0 LDS.128 R128, [R4+0x400] ;  /* 0x0004000004800984 */ /* 0x0004680000000c00 */
[----:B------:R2:W1:Y:S04]  /*9780*/  @P0 LDS.128 R136, [R3+0x400] ;  /* 0x0004000003880984 */ /* 0x0004680000000c00 */
[----:B------:R2:W1:Y:S02]  /*9790*/  @P0 LDS.128 R144, [R110+0x400] ;  /* 0x000400006e900984 */ /* 0x0004640000000c00 */
.L_x_117:
[----:B------:R-:W-:Y:S05]  /*97a0*/  BSYNC B1 ;  /* 0x0000000000017941 */ /* 0x000fea0003800000 */
.L_x_116:
[----:B--2---:R-:W-:Y:S05]  /*97b0*/  VIADD R3, R80, 0xc0 ;  /* 0x000000c050037836 */ /* 0x004fea0000000000 */
[----:B------:R-:W-:Y:S04]  /*97c0*/  SHF.R.U32.HI R3, RZ, 0x15, R3 ;  /* 0x00000015ff037819 */ /* 0x000fe80000011603 */
[----:B------:R-:W-:Y:S11]  /*97d0*/  LOP3.LUT P0, RZ, R3, 0x3, R162, 0x48, !PT ;  /* 0x0000000303ff7812 */ /* 0x000ff600078048a2 */
[----:B------:R-:W-:Y:S02]  /*97e0*/  @!UPT UIADD3 URZ, UPT, UPT, URZ, URZ, URZ ;  /* 0x000000fffffff290 */ /* 0x000fe4000fffe0ff */
[----:B------:R-:W-:Y:S05]  /*97f0*/  @!P0 BRA `(.L_x_121) ;  /* 0x0000000000408947 */ /* 0x000fea0003800000 */
[----:B------:R-:W2:Y:S01]  /*9800*/  LDCU.64 UR8, c[0x4][0x70] ;  /* 0x01000e00ff0877ac */ /* 0x000ea20008000a00 */
[----:B------:R-:W-:Y:S01]  /*9810*/  MOV R3, 0x0 ;  /* 0x0000000000037802 */ /* 0x000fe20000000f00 */
[----:B------:R-:W-:Y:S02]  /*9820*/  HFMA2 R12, -RZ, RZ, 0, 5.9604644775390625e-08 ;  /* 0x00000001ff0c7431 */ /* 0x000fe400000001ff */
[----:B-1----:R-:W-:Y:S02]  /*9830*/  IMAD.MOV.U32 R8, RZ, RZ, 0x192 ;  /* 0x00000192ff087424 */ /* 0x002fe400078e00ff */
[----:B------:R-:W-:Y:S01]  /*9840*/  IMAD.MOV.U32 R13, RZ, RZ, RZ ;  /* 0x000000ffff0d7224 */ /* 0x000fe200078e00ff */
[----:B------:R-:W1:Y:S01]  /*9850*/  LDCU.64 UR6, c[0x4][0x78] ;  /* 0x01000f00ff0677ac */ /* 0x000e620008000a00 */
[----:B------:R-:W3:Y:S01]  /*9860*/  LDC.64 R2, c[0x4][R3] ;  /* 0x0100000003027b82 */ /* 0x000ee20000000a00 */
[----:B------:R-:W5:Y:S01]  /*9870*/  LDCU.64 UR4, c[0x4][0x10] ;  /* 0x01000200ff0477ac */ /* 0x000f620008000a00 */
[----:B--2---:R-:W-:Y:S01]  /*9880*/  MOV R5, UR9 ;  /* 0x0000000900057c02 */ /* 0x004fe20008000f00 */
[----:B------:R-:W-:Y:S01]  /*9890*/  IMAD.U32 R4, RZ, RZ, UR8 ;  /* 0x00000008ff047e24 */ /* 0x000fe2000f8e00ff */
[----:B-1----:R-:W-:Y:S01]  /*98a0*/  MOV R7, UR7 ;  /* 0x0000000700077c02 */ /* 0x002fe20008000f00 */
[----:B------:R-:W-:Y:S01]  /*98b0*/  IMAD.U32 R6, RZ, RZ, UR6 ;  /* 0x00000006ff067e24 */ /* 0x000fe2000f8e00ff */
[----:B-----5:R-:W-:Y:S01]  /*98c0*/  MOV R11, UR5 ;  /* 0x00000005000b7c02 */ /* 0x020fe20008000f00 */
[----:B------:R-:W-:Y:S02]  /*98d0*/  IMAD.U32 R10, RZ, RZ, UR4 ;  /* 0x00000004ff0a7e24 */ /* 0x000fe4000f8e00ff */
[----:B------:R-:W-:Y:S07]  /*98e0*/  LEPC R20, `(.L_x_121) ;  /* 0x000000001014794e */ /* 0x000fee0000000000 */
[----:B---34-:R-:W-:Y:S05]  /*98f0*/  CALL.ABS.NOINC R2 ;  /* 0x0000000002007343 */ /* 0x018fea0003c00000 */
.L_x_121:
[----:B------:R-:W-:Y:S01]  /*9900*/  ISETP.NE.AND P0, PT, R170, RZ, PT ;  /* 0x000000ffaa00720c */ /* 0x000fe20003f05270 */
[----:B------:R-:W-:Y:S05]  /*9910*/  WARPSYNC.ALL ;  /* 0x0000000000007948 */ /* 0x000fea0003800000 */
[----:B------:R-:W-:Y:S01]  /*9920*/  R2UR UR4, R80 ;  /* 0x00000000500472ca */ /* 0x000fe200000e0000 */
[--C-:B---3--:R-:W-:Y:S01]  /*9930*/  HADD2.F32 R82, -RZ, R88.reuse.H0_H0 ;  /* 0x20000058ff527230 */ /* 0x108fe20000004100 */
[----:B------:R-:W-:Y:S01]  /*9940*/  R2UR UR5, R87 ;  /* 0x00000000570572ca */ /* 0x000fe200000e0000 */
[----:B------:R-:W-:Y:S01]  /*9950*/  HADD2.F32 R84, -RZ, R88.H1_H1 ;  /* 0x30000058ff547230 */ /* 0x000fe20000004100 */
[----:B------:R-:W-:Y:S01]  /*9960*/  BSSY.RECONVERGENT B0, `(.L_x_122) ;  /* 0x00000fd000007945 */ /* 0x000fe20003800200 */
[--C-:B------:R-:W-:Y:S02]  /*9970*/  HADD2.F32 R83, -RZ, R89.reuse.H0_H0 ;  /* 0x20000059ff537230 */ /* 0x100fe40000004100 */
[----:B------:R-:W-:Y:S02]  /*9980*/  HADD2.F32 R86, -RZ, R89.H1_H1 ;  /* 0x30000059ff567230 */ /* 0x000fe40000004100 */
[--C-:B------:R-:W-:Y:S02]  /*9990*/  HADD2.F32 R85, -RZ, R90.reuse.H0_H0 ;  /* 0x2000005aff557230 */ /* 0x100fe40000004100 */
[----:B------:R-:W-:Y:S02]  /*99a0*/  HADD2.F32 R88, -RZ, R90.H1_H1 ;  /* 0x3000005aff587230 */ /* 0x000fe40000004100 */
[----:B-1----:R-:W1:Y:S01]  /*99b0*/  LDTM.x64 R4, tmem[UR4+0xc0] ;  /* 0x0000c004000479ee */ /* 0x002e620008340000 */
[----:B------:R-:W-:Y:S01]  /*99c0*/  NOP ;  /* 0x0000000000007918 */ /* 0x000fe20000000000 */
[----:B------:R-:W-:Y:S01]  /*99d0*/  UIADD3 UR5, UPT, UPT, UR5, 0xd0, URZ ;  /* 0x000000d005057890 */ /* 0x000fe2000fffe0ff */
[--C-:B------:R-:W-:Y:S02]  /*99e0*/  HADD2.F32 R87, -RZ, R91.reuse.H0_H0 ;  /* 0x2000005bff577230 */ /* 0x100fe40000004100 */
[----:B------:R-:W-:Y:S01]  /*99f0*/  HADD2.F32 R90, -RZ, R91.H1_H1 ;  /* 0x3000005bff5a7230 */ /* 0x000fe20000004100 */
[----:B------:R-:W-:Y:S01]  /*9a00*/  UPRMT UR5, UR37, 0x654, UR5 ;  /* 0x0000065425057896 */ /* 0x000fe20008000005 */
[--C-:B----4-:R-:W-:Y:S02]  /*9a10*/  HADD2.F32 R89, -RZ, R96.reuse.H0_H0 ;  /* 0x20000060ff597230 */ /* 0x110fe40000004100 */
[----:B------:R-:W-:Y:S02]  /*9a20*/  HADD2.F32 R91, -RZ, R96.H1_H1 ;  /* 0x30000060ff5b7230 */ /* 0x000fe40000004100 */
[--C-:B------:R-:W-:Y:S02]  /*9a30*/  HADD2.F32 R92, -RZ, R97.reuse.H0_H0 ;  /* 0x20000061ff5c7230 */ /* 0x100fe40000004100 */
[----:B------:R-:W-:Y:S02]  /*9a40*/  HADD2.F32 R94, -RZ, R97.H1_H1 ;  /* 0x30000061ff5e7230 */ /* 0x000fe40000004100 */
[----:B-1----:R-:W-:Y:S01]  /*9a50*/  SYNCS.ARRIVE.TRANS64.RED.A1T0 RZ, [UR5], RZ ;  /* 0x000000ffffff79a7 */ /* 0x002fe20008100405 */
[--C-:B------:R-:W-:Y:S02]  /*9a60*/  HADD2.F32 R93, -RZ, R98.reuse.H0_H0 ;  /* 0x20000062ff5d7230 */ /* 0x100fe40000004100 */
[----:B------:R-:W-:Y:S02]  /*9a70*/  HADD2.F32 R96, -RZ, R98.H1_H1 ;  /* 0x30000062ff607230 */ /* 0x000fe40000004100 */
[--C-:B------:R-:W-:Y:S02]  /*9a80*/  HADD2.F32 R95, -RZ, R99.reuse.H0_H0 ;  /* 0x20000063ff5f7230 */ /* 0x100fe40000004100 */
[----:B------:R-:W-:Y:S02]  /*9a90*/  HADD2.F32 R98, -RZ, R99.H1_H1 ;  /* 0x30000063ff627230 */ /* 0x000fe40000004100 */
[C---:B------:R-:W-:Y:S01]  /*9aa0*/  FMUL R4, R78.reuse, R4 ;  /* 0x000000044e047220 */ /* 0x040fe20000400000 */
[C---:B------:R-:W-:Y:S01]  /*9ab0*/  FMUL R5, R78.reuse, R5 ;  /* 0x000000054e057220 */ /* 0x040fe20000400000 */
[C---:B------:R-:W-:Y:S01]  /*9ac0*/  FMUL R6, R78.reuse, R6 ;  /* 0x000000064e067220 */ /* 0x040fe20000400000 */
[C---:B------:R-:W-:Y:S01]  /*9ad0*/  FMUL R7, R78.reuse, R7 ;  /* 0x000000074e077220 */ /* 0x040fe20000400000 */
[C---:B------:R-:W-:Y:S01]  /*9ae0*/  FFMA R4, R81.reuse, R82, R4 ;  /* 0x0000005251047223 */ /* 0x040fe20000000004 */
[C---:B------:R-:W-:Y:S01]  /*9af0*/  FFMA R5, R81.reuse, R84, R5 ;  /* 0x0000005451057223 */ /* 0x040fe20000000005 */
[C---:B------:R-:W-:Y:S01]  /*9b00*/  FFMA R6, R81.reuse, R83, R6 ;  /* 0x0000005351067223 */ /* 0x040fe20000000006 */
[----:B------:R-:W-:Y:S01]  /*9b10*/  FFMA R7, R81, R86, R7 ;  /* 0x0000005651077223 */ /* 0x000fe20000000007 */
[C---:B------:R-:W-:Y:S01]  /*9b20*/  FMUL R8, R78.reuse, R8 ;  /* 0x000000084e087220 */ /* 0x040fe20000400000 */
[C---:B------:R-:W-:Y:S01]  /*9b30*/  FMUL R9, R78.reuse, R9 ;  /* 0x000000094e097220 */ /* 0x040fe20000400000 */
[----:B------:R-:W-:Y:S01]  /*9b40*/  F2FP.F16.F32.PACK_AB R4, R5, R4 ;  /* 0x000000040504723e */ /* 0x000fe200000000ff */
[C---:B------:R-:W-:Y:S01]  /*9b50*/  FMUL R10, R78.reuse, R10 ;  /* 0x0000000a4e0a7220 */ /* 0x040fe20000400000 */
[----:B------:R-:W-:Y:S01]  /*9b60*/  F2FP.F16.F32.PACK_AB R5, R7, R6 ;  /* 0x000000060705723e */ /* 0x000fe200000000ff */
[C---:B------:R-:W-:Y:S01]  /*9b70*/  FFMA R8, R81.reuse, R85, R8 ;  /* 0x0000005551087223 */ /* 0x040fe20000000008 */
[C---:B------:R-:W-:Y:S01]  /*9b80*/  FFMA R9, R81.reuse, R88, R9 ;  /* 0x0000005851097223 */ /* 0x040fe20000000009 */
[----:B------:R-:W-:Y:S01]  /*9b90*/  FFMA R10, R81, R87, R10 ;  /* 0x00000057510a7223 */ /* 0x000fe2000000000a */
[C---:B------:R-:W-:Y:S01]  /*9ba0*/  FMUL R11, R78.reuse, R11 ;  /* 0x0000000b4e0b7220 */ /* 0x040fe20000400000 */
[C---:B------:R-:W-:Y:S01]  /*9bb0*/  FMUL R0, R78.reuse, R12 ;  /* 0x0000000c4e007220 */ /* 0x040fe20000400000 */
[C---:B------:R-:W-:Y:S01]  /*9bc0*/  FMUL R2, R78.reuse, R13 ;  /* 0x0000000d4e027220 */ /* 0x040fe20000400000 */
[----:B------:R-:W-:Y:S01]  /*9bd0*/  F2FP.F16.F32.PACK_AB R6, R9, R8 ;  /* 0x000000080906723e */ /* 0x000fe200000000ff */
[C---:B------:R-:W-:Y:S01]  /*9be0*/  FFMA R11, R81.reuse, R90, R11 ;  /* 0x0000005a510b7223 */ /* 0x040fe2000000000b */
[C---:B------:R-:W-:Y:S01]  /*9bf0*/  FFMA R0, R81.reuse, R89, R0 ;  /* 0x0000005951007223 */ /* 0x040fe20000000000 */
[----:B------:R-:W-:Y:S01]  /*9c00*/  FFMA R2, R81, R91, R2 ;  /* 0x0000005b51027223 */ /* 0x000fe20000000002 */
[C---:B------:R-:W-:Y:S01]  /*9c10*/  FMUL R3, R78.reuse, R14 ;  /* 0x0000000e4e037220 */ /* 0x040fe20000400000 */
[C---:B------:R-:W-:Y:S01]  /*9c20*/  FMUL R15, R78.reuse, R15 ;  /* 0x0000000f4e0f7220 */ /* 0x040fe20000400000 */
[----:B------:R-:W-:Y:S01]  /*9c30*/  F2FP.F16.F32.PACK_AB R7, R11, R10 ;  /* 0x0000000a0b07723e */ /* 0x000fe200000000ff */
[----:B------:R-:W-:Y:S01]  /*9c40*/  FMUL R12, R78, R16 ;  /* 0x000000104e0c7220 */ /* 0x000fe20000400000 */
[----:B------:R-:W-:Y:S01]  /*9c50*/  F2FP.F16.F32.PACK_AB R8, R2, R0 ;  /* 0x000000000208723e */ /* 0x000fe200000000ff */
[C---:B------:R-:W-:Y:S01]  /*9c60*/  FFMA R3, R81.reuse, R92, R3 ;  /* 0x0000005c51037223 */ /* 0x040fe20000000003 */
[C---:B------:R-:W-:Y:S01]  /*9c70*/  FFMA R15, R81.reuse, R94, R15 ;  /* 0x0000005e510f7223 */ /* 0x040fe2000000000f */
[----:B------:R1:W-:Y:S01]  /*9c80*/  STS.128 [R178+UR48+0xc400], R4 ;  /* 0x00c40004b2007988 */ /* 0x0003e20008000c30 */
[----:B------:R-:W-:Y:S01]  /*9c90*/  FFMA R12, R81, R93, R12 ;  /* 0x0000005d510c7223 */ /* 0x000fe2000000000c */
[C---:B------:R-:W-:Y:S01]  /*9ca0*/  FMUL R13, R78.reuse, R17 ;  /* 0x000000114e0d7220 */ /* 0x040fe20000400000 */
[C---:B------:R-:W-:Y:S01]  /*9cb0*/  FMUL R14, R78.reuse, R18 ;  /* 0x000000124e0e7220 */ /* 0x040fe20000400000 */
[----:B------:R-:W-:Y:S01]  /*9cc0*/  F2FP.F16.F32.PACK_AB R9, R15, R3 ;  /* 0x000000030f09723e */ /* 0x000fe200000000ff */
[--C-:B------:R-:W-:Y:S02]  /*9cd0*/  HADD2.F32 R97, -RZ, R104.reuse.H0_H0 ;  /* 0x20000068ff617230 */ /* 0x100fe40000004100 */
[C---:B------:R-:W-:Y:S01]  /*9ce0*/  FFMA R13, R81.reuse, R96, R13 ;  /* 0x00000060510d7223 */ /* 0x040fe2000000000d */
[----:B------:R-:W-:Y:S01]  /*9cf0*/  FFMA R14, R81, R95, R14 ;  /* 0x0000005f510e7223 */ /* 0x000fe2000000000e */
[C---:B------:R-:W-:Y:S01]  /*9d00*/  FMUL R19, R78.reuse, R19 ;  /* 0x000000134e137220 */ /* 0x040fe20000400000 */
[----:B------:R-:W-:Y:S02]  /*9d10*/  HADD2.F32 R100, -RZ, R104.H1_H1 ;  /* 0x30000068ff647230 */ /* 0x000fe40000004100 */
[C---:B------:R-:W-:Y:S01]  /*9d20*/  FMUL R16, R78.reuse, R20 ;  /* 0x000000144e107220 */ /* 0x040fe20000400000 */
[----:B------:R-:W-:Y:S01]  /*9d30*/  F2FP.F16.F32.PACK_AB R10, R13, R12 ;  /* 0x0000000c0d0a723e */ /* 0x000fe200000000ff */
[C---:B------:R-:W-:Y:S01]  /*9d40*/  FFMA R19, R81.reuse, R98, R19 ;  /* 0x0000006251137223 */ /* 0x040fe20000000013 */
[--C-:B------:R-:W-:Y:S02]  /*9d50*/  HADD2.F32 R99, -RZ, R105.reuse.H0_H0 ;  /* 0x20000069ff637230 */ /* 0x100fe40000004100 */
[----:B------:R-:W-:Y:S01]  /*9d60*/  FFMA R16, R81, R97, R16 ;  /* 0x0000006151107223 */ /* 0x000fe20000000010 */
[C---:B------:R-:W-:Y:S01]  /*9d70*/  FMUL R17, R78.reuse, R21 ;  /* 0x000000154e117220 */ /* 0x040fe20000400000 */
[----:B------:R-:W-:Y:S01]  /*9d80*/  HADD2.F32 R102, -RZ, R105.H1_H1 ;  /* 0x30000069ff667230 */ /* 0x000fe20000004100 */
[----:B------:R-:W-:Y:S01]  /*9d90*/  F2FP.F16.F32.PACK_AB R11, R19, R14 ;  /* 0x0000000e130b723e */ /* 0x000fe200000000ff */
[C---:B------:R-:W-:Y:S01]  /*9da0*/  FMUL R18, R78.reuse, R22 ;  /* 0x000000164e127220 */ /* 0x040fe20000400000 */
[C---:B------:R-:W-:Y:S01]  /*9db0*/  FFMA R17, R81.reuse, R100, R17 ;  /* 0x0000006451117223 */ /* 0x040fe20000000011 */
[--C-:B------:R-:W-:Y:S02]  /*9dc0*/  HADD2.F32 R101, -RZ, R106.reuse.H0_H0 ;  /* 0x2000006aff657230 */ /* 0x100fe40000004100 */
[C---:B------:R-:W-:Y:S01]  /*9dd0*/  FMUL R23, R78.reuse, R23 ;  /* 0x000000174e177220 */ /* 0x040fe20000400000 */
[----:B------:R1:W-:Y:S01]  /*9de0*/  STS.128 [R179+0xc400], R8 ;  /* 0x00c40008b3007388 */ /* 0x0003e20000000c00 */
[----:B------:R-:W-:Y:S01]  /*9df0*/  FFMA R18, R81, R99, R18 ;  /* 0x0000006351127223 */ /* 0x000fe20000000012 */
[----:B------:R-:W-:Y:S01]  /*9e00*/  F2FP.F16.F32.PACK_AB R16, R17, R16 ;  /* 0x000000101110723e */ /* 0x000fe200000000ff */
[----:B------:R-:W-:Y:S01]  /*9e10*/  FFMA R23, R81, R102, R23 ;  /* 0x0000006651177223 */ /* 0x000fe20000000017 */
[----:B------:R-:W-:Y:S02]  /*9e20*/  HADD2.F32 R104, -RZ, R106.H1_H1 ;  /* 0x3000006aff687230 */ /* 0x000fe40000004100 */
[C---:B------:R-:W-:Y:S01]  /*9e30*/  FMUL R20, R78.reuse, R24 ;  /* 0x000000184e147220 */ /* 0x040fe20000400000 */
[--C-:B------:R-:W-:Y:S02]  /*9e40*/  HADD2.F32 R103, -RZ, R107.reuse.H0_H0 ;  /* 0x2000006bff677230 */ /* 0x100fe40000004100 */
[C---:B------:R-:W-:Y:S01]  /*9e50*/  FMUL R21, R78.reuse, R25 ;  /* 0x000000194e157220 */ /* 0x040fe20000400000 */
[----:B------:R-:W-:Y:S01]  /*9e60*/  F2FP.F16.F32.PACK_AB R17, R23, R18 ;  /* 0x000000121711723e */ /* 0x000fe200000000ff */
[C---:B------:R-:W-:Y:S01]  /*9e70*/  FFMA R20, R81.reuse, R101, R20 ;  /* 0x0000006551147223 */ /* 0x040fe20000000014 */
[----:B------:R-:W-:Y:S02]  /*9e80*/  HADD2.F32 R106, -RZ, R107.H1_H1 ;  /* 0x3000006bff6a7230 */ /* 0x000fe40000004100 */
[----:B------:R-:W-:Y:S01]  /*9e90*/  FFMA R21, R81, R104, R21 ;  /* 0x0000006851157223 */ /* 0x000fe20000000015 */
[C---:B------:R-:W-:Y:S01]  /*9ea0*/  FMUL R22, R78.reuse, R26 ;  /* 0x0000001a4e167220 */ /* 0x040fe20000400000 */
[--C-:B------:R-:W-:Y:S02]  /*9eb0*/  HADD2.F32 R105, -RZ, R112.reuse.H0_H0 ;  /* 0x20000070ff697230 */ /* 0x100fe40000004100 */
[C---:B------:R-:W-:Y:S01]  /*9ec0*/  FMUL R27, R78.reuse, R27 ;  /* 0x0000001b4e1b7220 */ /* 0x040fe20000400000 */
[----:B------:R-:W-:Y:S01]  /*9ed0*/  HADD2.F32 R108, -RZ, R112.H1_H1 ;  /* 0x30000070ff6c7230 */ /* 0x000fe20000004100 */
[----:B------:R-:W-:Y:S01]  /*9ee0*/  F2FP.F16.F32.PACK_AB R18, R21, R20 ;  /* 0x000000141512723e */ /* 0x000fe200000000ff */
[C---:B------:R-:W-:Y:S01]  /*9ef0*/  FFMA R22, R81.reuse, R103, R22 ;  /* 0x0000006751167223 */ /* 0x040fe20000000016 */
        /* <DEDUP_REMOVED lines=9> */
[--C-:B------:R-:W-:Y:S01]  /*9f90*/  HADD2.F32 R109, -RZ, R114.reuse.H0_H0 ;  /* 0x20000072ff6d7230 */ /* 0x100fe20000004100 */
[----:B------:R1:W-:Y:S01]  /*9fa0*/  STS.128 [R177+0xc400], R16 ;  /* 0x00c40010b1007388 */ /* 0x0003e20000000c00 */
        /* <DEDUP_REMOVED lines=69> */
[C---:B------:R-:W-:Y:S01]  /*a400*/  FFMA R45, R81.reuse, R128, R45 ;  /* 0x00000080512d7223 */ /* 0x040fe2000000002d */
[C---:B------:R-:W-:Y:S01]  /*a410*/  FMUL R46, R78.reuse, R50 ;  /* 0x000000324e2e7220 */ /* 0x040fe20000400000 */
[--C-:B------:R-:W-:Y:S02]  /*a420*/  HADD2.F32 R129, -RZ, R136.reuse.H0_H0 ;  /* 0x20000088ff817230 */ /* 0x100fe40000004100 */
[C---:B------:R-:W-:Y:S01]  /*a430*/  FMUL R51, R78.reuse, R51 ;  /* 0x000000334e337220 */ /* 0x040fe20000400000 */
[----:B------:R-:W-:Y:S02]  /*a440*/  HADD2.F32 R132, -RZ, R136.H1_H1 ;  /* 0x30000088ff847230 */ /* 0x000fe40000004100 */
[C---:B------:R-:W-:Y:S01]  /*a450*/  FMUL R48, R78.reuse, R52 ;  /* 0x000000344e307220 */ /* 0x040fe20000400000 */
[--C-:B------:R-:W-:Y:S02]  /*a460*/  HADD2.F32 R131, -RZ, R137.reuse.H0_H0 ;  /* 0x20000089ff837230 */ /* 0x100fe40000004100 */
[C---:B------:R-:W-:Y:S01]  /*a470*/  FMUL R49, R78.reuse, R53 ;  /* 0x000000354e317220 */ /* 0x040fe20000400000 */
[C---:B------:R-:W-:Y:S01]  /*a480*/  FFMA R46, R81.reuse, R127, R46 ;  /* 0x0000007f512e7223 */ /* 0x040fe2000000002e */
[----:B------:R-:W-:Y:S02]  /*a490*/  HADD2.F32 R134, -RZ, R137.H1_H1 ;  /* 0x30000089ff867230 */ /* 0x000fe40000004100 */
[C---:B------:R-:W-:Y:S01]  /*a4a0*/  FMUL R50, R78.reuse, R54 ;  /* 0x000000364e327220 */ /* 0x040fe20000400000 */
[C---:B------:R-:W-:Y:S01]  /*a4b0*/  FFMA R51, R81.reuse, R130, R51 ;  /* 0x0000008251337223 */ /* 0x040fe20000000033 */
        /* <DEDUP_REMOVED lines=11> */
[----:B------:R-:W-:Y:S01]  /*a570*/  FFMA R55, R81, R134, R55 ;  /* 0x0000008651377223 */ /* 0x000fe20000000037 */
[--C-:B------:R-:W-:Y:S02]  /*a580*/  HADD2.F32 R137, -RZ, R144.reuse.H0_H0 ;  /* 0x20000090ff897230 */ /* 0x100fe40000004100 */
[C---:B------:R-:W-:Y:S01]  /*a590*/  FMUL R59, R78.reuse, R59 ;  /* 0x0000003b4e3b7220 */ /* 0x040fe20000400000 */
[----:B------:R-:W-:Y:S01]  /*a5a0*/  F2FP.F16.F32.PACK_AB R42, R45, R44 ;  /* 0x0000002c2d2a723e */ /* 0x000fe200000000ff */
[----:B------:R-:W-:Y:S01]  /*a5b0*/  FFMA R52, R81, R133, R52 ;  /* 0x0000008551347223 */ /* 0x000fe20000000034 */
[----:B------:R-:W-:Y:S01]  /*a5c0*/  F2FP.F16.F32.PACK_AB R43, R51, R46 ;  /* 0x0000002e332b723e */ /* 0x000fe200000000ff */
[----:B------:R-:W-:Y:S02]  /*a5d0*/  HADD2.F32 R140, -RZ, R144.H1_H1 ;  /* 0x30000090ff8c7230 */ /* 0x000fe40000004100 */
[C---:B------:R-:W-:Y:S01]  /*a5e0*/  FMUL R56, R78.reuse, R60 ;  /* 0x0000003c4e387220 */ /* 0x040fe20000400000 */
[C---:B------:R-:W-:Y:S01]  /*a5f0*/  FFMA R53, R81.reuse, R136, R53 ;  /* 0x0000008851357223 */ /* 0x040fe20000000035 */
[--C-:B------:R-:W-:Y:S01]  /*a600*/  HADD2.F32 R139, -RZ, R145.reuse.H0_H0 ;  /* 0x20000091ff8b7230 */ /* 0x100fe20000004100 */
[----:B------:R1:W-:Y:S01]  /*a610*/  STS.128 [R182+0xc400], R40 ;  /* 0x00c40028b6007388 */ /* 0x0003e20000000c00 */
        /* <DEDUP_REMOVED lines=15> */
[----:B------:R-:W-:Y:S02]  /*a710*/  HADD2.F32 R146, -RZ, R147.H1_H1 ;  /* 0x30000093ff927230 */ /* 0x000fe40000004100 */
[C---:B------:R-:W-:Y:S01]  /*a720*/  FMUL R62, R78.reuse, R66 ;  /* 0x000000424e3e7220 */ /* 0x040fe20000400000 */
[----:B------:R-:W-:Y:S01]  /*a730*/  F2FP.F16.F32.PACK_AB R49, R55, R50 ;  /* 0x000000323731723e */ /* 0x000fe200000000ff */
        /* <DEDUP_REMOVED lines=31> */
.L_x_123:
[----:B------:R-:W-:Y:S05]  /*a930*/  BSYNC.RECONVERGENT B0 ;  /* 0x0000000000007941 */ /* 0x000fea0003800200 */
.L_x_122:
[----:B------:R-:W-:Y:S01]  /*a940*/  BAR.SYNC.DEFER_BLOCKING 0x1, 0x80 ;  /* 0x0042000000007b1d */ /* 0x000fe20000010000 */
[----:B------:R-:W-:Y:S01]  /*a950*/  UISETP.NE.AND UP0, UPT, UR49, -0x4, UPT ;  /* 0xfffffffc3100788c */ /* 0x000fe2000bf05270 */
[----:B------:R-:W-:Y:S08]  /*a960*/  IADD3 R76, PT, PT, R76, 0x1, RZ ;  /* 0x000000014c4c7810 */ /* 0x000ff00007ffe0ff */
[----:B------:R-:W-:Y:S05]  /*a970*/  BRA.U !UP0, `(.L_x_124) ;  /* 0x0000000108287547 */ /* 0x000fea000b800000 */
[----:B------:R-:W-:Y:S01]  /*a980*/  ISETP.NE.AND P0, PT, R176, RZ, PT ;  /* 0x000000ffb000720c */ /* 0x000fe20003f05270 */
[----:B------:R-:W-:Y:S01]  /*a990*/  IMAD.U32 R3, RZ, RZ, UR51 ;  /* 0x00000033ff037e24 */ /* 0x000fe2000f8e00ff */
[----:B------:R-:W-:Y:S01]  /*a9a0*/  UIADD3 UR51, UPT, UPT, UR51, 0x1, URZ ;  /* 0x0000000133337890 */ /* 0x000fe2000fffe0ff */
[----:B------:R-:W-:Y:S03]  /*a9b0*/  IMAD.U32 R0, RZ, RZ, UR37 ;  /* 0x00000025ff007e24 */ /* 0x000fe6000f8e00ff */
[----:B------:R-:W-:Y:S04]  /*a9c0*/  UISETP.NE.AND UP0, UPT, UR51, 0x4, UPT ;  /* 0x000000043300788c */ /* 0x000fe8000bf05270 */
[----:B------:R-:W-:Y:S03]  /*a9d0*/  USEL UR51, UR51, URZ, UP0 ;  /* 0x000000ff33337287 */ /* 0x000fe60008000000 */
[----:B------:R-:W-:Y:S05]  /*a9e0*/  @P0 LEA R3, R3, UR48, 0x3 ;  /* 0x0000003003030c11 */ /* 0x000fea000f8e18ff */
[----:B------:R-:W-:Y:S05]  /*a9f0*/  @P0 VIADD R3, R3, 0x70 ;  /* 0x0000007003030836 */ /* 0x000fea0000000000 */
[----:B------:R-:W-:Y:S04]  /*aa00*/  @P0 PRMT R0, R0, 0x654, R3 ;  /* 0x0000065400000816 */ /* 0x000fe80000000003 */
[----:B------:R2:W-:Y:S03]  /*aa10*/  @P0 SYNCS.ARRIVE.TRANS64.RED.A1T0 RZ, [R0+URZ], RZ ;  /* 0x000000ff00ff09a7 */ /* 0x0005e600081004ff */
.L_x_124:
[----:B------:R-:W-:Y:S01]  /*aa20*/  ISETP.NE.AND P2, PT, R171, RZ, PT ;  /* 0x000000ffab00720c */ /* 0x000fe20003f45270 */
[----:B------:R-:W-:Y:S01]  /*aa30*/  UIADD3 UR49, UPT, UPT, UR49, 0x4, URZ ;  /* 0x0000000431317890 */ /* 0x000fe2000fffe0ff */
[----:B------:R-:W-:Y:S01]  /*aa40*/  ISETP.NE.AND P0, PT, R173, 0x2, PT ;  /* 0x00000002ad00780c */ /* 0x000fe20003f05270 */
[----:B------:R-:W-:Y:S01]  /*aa50*/  IMAD.IADD R20, R75, 0x1, R154 ;  /* 0x000000014b147824 */ /* 0x000fe200078e029a */
[----:B------:R-:W-:Y:S01]  /*aa60*/  ISETP.NE.AND P1, PT, R76, 0x2, PT ;  /* 0x000000024c00780c */ /* 0x000fe20003f25270 */
[----:B------:R-:W-:Y:S01]  /*aa70*/  IMAD.IADD R21, R77, 0x1, R156 ;  /* 0x000000014d157824 */ /* 0x000fe200078e029c */
[----:B--2---:R-:W-:Y:S02]  /*aa80*/  SEL R0, RZ, 0x1, P0 ;  /* 0x00000001ff007807 */ /* 0x004fe40000000000 */
[----:B------:R-:W-:Y:S02]  /*aa90*/  SEL R3, RZ, 0x1, P1 ;  /* 0x00000001ff037807 */ /* 0x000fe40000800000 */
[----:B------:R-:W-:Y:S02]  /*aaa0*/  LOP3.LUT R165, R165, R0, RZ, 0x3c, !PT ;  /* 0x00000000a5a57212 */ /* 0x000fe400078e3cff */
[----:B------:R-:W-:Y:S02]  /*aab0*/  LOP3.LUT R166, R166, R3, RZ, 0x3c, !PT ;  /* 0x00000003a6a67212 */ /* 0x000fe400078e3cff */
[----:B------:R-:W-:Y:S02]  /*aac0*/  @P2 R2UR UR36, R164 ;  /* 0x00000000a42422ca */ /* 0x000fe400000e0000 */
[----:B------:R-:W-:Y:S02]  /*aad0*/  SEL R173, R173, RZ, P0 ;  /* 0x000000ffadad7207 */ /* 0x000fe40000000000 */
[----:B------:R-:W-:Y:S01]  /*aae0*/  SEL R76, R76, RZ, P1 ;  /* 0x000000ff4c4c7207 */ /* 0x000fe20000800000 */
[----:B------:R-:W-:Y:S10]  /*aaf0*/  @P2 BRA `(.L_x_125) ;  /* 0xffffffa0000c2947 */ /* 0x000ff4000383ffff */
[----:B------:R-:W-:-:S09]  /*ab00*/  UISETP.NE.AND UP0, UPT, UR50, URZ, UPT ;  /* 0x000000ff3200728c */ /* 0x000fd2000bf05270 */
[----:B------:R-:W-:Y:S05]  /*ab10*/  BRA.U !UP0, `(.L_x_126) ;  /* 0x0000000108487547 */ /* 0x000fea000b800000 */
[----:B------:R-:W2:Y:S02]  /*ab20*/  LDCU.64 UR4, c[0x0][0x890] ;  /* 0x00011200ff0477ac */ /* 0x000ea40008000a00 */
[----:B--2---:R-:W-:-:S04]  /*ab30*/  UISETP.NE.U32.AND UP0, UPT, UR4, URZ, UPT ;  /* 0x000000ff0400728c */ /* 0x004fc8000bf05070 */
[----:B------:R-:W-:-:S09]  /*ab40*/  UISETP.NE.AND.EX UP0, UPT, UR5, URZ, UPT, UP0 ;  /* 0x000000ff0500728c */ /* 0x000fd2000bf05300 */
[----:B------:R-:W-:Y:S05]  /*ab50*/  BRA.U UP0, `(.L_x_127) ;  /* 0x00000001000c7547 */ /* 0x000fea000b800000 */
[----:B------:R-:W-:-:S13]  /*ab60*/  FSETP.NEU.AND P0, PT, R81, RZ, PT ;  /* 0x000000ff5100720b */ /* 0x000fda0003f0d000 */
[----:B------:R-:W-:Y:S05]  /*ab70*/  @!P0 EXIT ;  /* 0x000000000000894d */ /* 0x000fea0003800000 */
[----:B------:R-:W-:Y:S05]  /*ab80*/  BRA `(.L_x_126) ;  /* 0x00000000002c7947 */ /* 0x000fea0003800000 */
.L_x_127:
[----:B------:R-:W-:Y:S01]  /*ab90*/  ISETP.NE.AND P0, PT, R172, RZ, PT ;  /* 0x000000ffac00720c */ /* 0x000fe20003f05270 */
[----:B------:R-:W-:-:S12]  /*aba0*/  BSSY.RECONVERGENT B0, `(.L_x_126) ;  /* 0x0000009000007945 */ /* 0x000fd80003800200 */
[----:B------:R-:W-:Y:S05]  /*abb0*/  @P0 BRA `(.L_x_128) ;  /* 0x0000000000140947 */ /* 0x000fea0003800000 */
[----:B------:R-:W2:Y:S02]  /*abc0*/  LDCU.64 UR4, c[0x0][0x888] ;  /* 0x00011100ff0477ac */ /* 0x000ea40008000a00 */
[----:B--2---:R-:W-:-:S04]  /*abd0*/  ISETP.NE.U32.AND P0, PT, RZ, UR4, PT ;  /* 0x00000004ff007c0c */ /* 0x004fc8000bf05070 */
[----:B------:R-:W-:-:S13]  /*abe0*/  ISETP.NE.AND.EX P0, PT, RZ, UR5, PT, P0 ;  /* 0x00000005ff007c0c */ /* 0x000fda000bf05300 */
[----:B------:R-:W-:Y:S05]  /*abf0*/  @!P0 EXIT ;  /* 0x000000000000894d */ /* 0x000fea0003800000 */
[----:B------:R-:W-:Y:S05]  /*ac00*/  BRA `(.L_x_129) ;  /* 0x0000000000087947 */ /* 0x000fea0003800000 */
.L_x_128:
[----:B------:R-:W-:-:S13]  /*ac10*/  FSETP.NEU.AND P0, PT, R81, RZ, PT ;  /* 0x000000ff5100720b */ /* 0x000fda0003f0d000 */
[----:B------:R-:W-:Y:S05]  /*ac20*/  @!P0 EXIT ;  /* 0x000000000000894d */ /* 0x000fea0003800000 */
.L_x_129:
[----:B------:R-:W-:Y:S05]  /*ac30*/  BSYNC.RECONVERGENT B0 ;  /* 0x0000000000007941 */ /* 0x000fea0003800200 */
.L_x_126:
[----:B------:R-:W-:Y:S01]  /*ac40*/  ULEA UR4, UR51, UR48, 0x3 ;  /* 0x0000003033047291 */ /* 0x000fe2000f8e18ff */
[----:B------:R-:W-:-:S04]  /*ac50*/  DEPBAR.LE SB0, 0x0 ;  /* 0x000080000000791a */ /* 0x000fc80000000000 */
[----:B------:R-:W-:-:S04]  /*ac60*/  UIADD3 UR4, UPT, UPT, UR4, 0x70, URZ ;  /* 0x0000007004047890 */ /* 0x000fc8000fffe0ff */
[----:B------:R-:W-:-:S09]  /*ac70*/  UPRMT UR4, UR37, 0x654, UR4 ;  /* 0x0000065425047896 */ /* 0x000fd20008000004 */
[----:B------:R-:W-:Y:S01]  /*ac80*/  SYNCS.ARRIVE.TRANS64.RED.A1T0 RZ, [UR4], RZ ;  /* 0x000000ffffff79a7 */ /* 0x000fe20008100404 */
[----:B------:R-:W-:Y:S05]  /*ac90*/  EXIT ;  /* 0x000000000000794d */ /* 0x000fea0003800000 */
.L_x_19:
[----:B--2---:R2:W1:Y:S02]  /*aca0*/  SYNCS.PHASECHK.TRANS64.TRYWAIT P0, [R3+URZ+0xf0], R2 ;  /* 0x0000f002030075a7 */ /* 0x00446400080011ff */
[----:B-1----:R-:W-:Y:S05]  /*acb0*/  @!P0 NANOSLEEP.SYNCS 0x989680 ;  /* 0x009896800000895d */ /* 0x002fea0003900000 */
[----:B------:R-:W1:Y:S02]  /*acc0*/  @!P0 SYNCS.PHASECHK.TRANS64 P0, [R3+URZ+0xf0], R2 ;  /* 0x0000f002030085a7 */ /* 0x000e6400080010ff */
[----:B-1----:R-:W-:Y:S05]  /*acd0*/  @!P0 BRA `(.L_x_19) ;  /* 0xfffffffc00f08947 */ /* 0x002fea000383ffff */
[----:B------:R-:W-:Y:S05]  /*ace0*/  BRA `(.L_x_130) ;  /* 0xffffff6800387947 */ /* 0x000fea000383ffff */
.L_x_22:
[----:B-1----:R-:W-:-:S07]  /*acf0*/  MOV R2, UR33 ;  /* 0x0000002100027c02 */ /* 0x002fce0008000f00 */
.L_x_131:
[----:B-1----:R1:W2:Y:S02]  /*ad00*/  SYNCS.PHASECHK.TRANS64.TRYWAIT P0, [R2+URZ+0x28], R5 ;  /* 0x00002805020075a7 */ /* 0x0022a400080011ff */
[----:B--2---:R-:W-:Y:S05]  /*ad10*/  @!P0 NANOSLEEP.SYNCS 0x989680 ;  /* 0x009896800000895d */ /* 0x004fea0003900000 */
[----:B------:R-:W2:Y:S02]  /*ad20*/  @!P0 SYNCS.PHASECHK.TRANS64 P0, [R2+URZ+0x28], R5 ;  /* 0x00002805020085a7 */ /* 0x000ea400080010ff */
[----:B--2---:R-:W-:Y:S05]  /*ad30*/  @!P0 BRA `(.L_x_131) ;  /* 0xfffffffc00f08947 */ /* 0x004fea000383ffff */
[----:B------:R-:W-:Y:S05]  /*ad40*/  BRA `(.L_x_21) ;  /* 0xffffff6800887947 */ /* 0x000fea000383ffff */
.L_x_28:
[----:B-1----:R-:W-:-:S07]  /*ad50*/  MOV R2, UR17 ;  /* 0x0000001100027c02 */ /* 0x002fce0008000f00 */
.L_x_132:
[----:B-1----:R1:W2:Y:S02]  /*ad60*/  SYNCS.PHASECHK.TRANS64.TRYWAIT P0, [R2+URZ+0x28], R5 ;  /* 0x00002805020075a7 */ /* 0x0022a400080011ff */
[----:B--2---:R-:W-:Y:S05]  /*ad70*/  @!P0 NANOSLEEP.SYNCS 0x989680 ;  /* 0x009896800000895d */ /* 0x004fea0003900000 */
[----:B------:R-:W2:Y:S02]  /*ad80*/  @!P0 SYNCS.PHASECHK.TRANS64 P0, [R2+URZ+0x28], R5 ;  /* 0x00002805020085a7 */ /* 0x000ea400080010ff */
[----:B--2---:R-:W-:Y:S05]  /*ad90*/  @!P0 BRA `(.L_x_132) ;  /* 0xfffffffc00f08947 */ /* 0x004fea000383ffff */
[----:B------:R-:W-:Y:S05]  /*ada0*/  BRA `(.L_x_27) ;  /* 0xffffff6c00307947 */ /* 0x000fea000383ffff */
.L_x_32:
[----:B-1----:R1:W2:Y:S02]  /*adb0*/  SYNCS.PHASECHK.TRANS64.TRYWAIT P0, [R2+URZ+0xa0], R3 ;  /* 0x0000a003020075a7 */ /* 0x0022a400080011ff */
[----:B--2---:R-:W-:Y:S05]  /*adc0*/  @!P0 NANOSLEEP.SYNCS 0x989680 ;  /* 0x009896800000895d */ /* 0x004fea0003900000 */
[----:B------:R-:W2:Y:S02]  /*add0*/  @!P0 SYNCS.PHASECHK.TRANS64 P0, [R2+URZ+0xa0], R3 ;  /* 0x0000a003020085a7 */ /* 0x000ea400080010ff */
[----:B--2---:R-:W-:Y:S05]  /*ade0*/  @!P0 BRA `(.L_x_32) ;  /* 0xfffffffc00f08947 */ /* 0x004fea000383ffff */
[----:B------:R-:W-:Y:S05]  /*adf0*/  BRA `(.L_x_133) ;  /* 0xffffff6c00c07947 */ /* 0x000fea000383ffff */
.L_x_36:
[----:B----4-:R-:W-:-:S07]  /*ae00*/  MOV R0, UR5 ;  /* 0x0000000500007c02 */ /* 0x010fce0008000f00 */
.L_x_134:
[----:B-1----:R1:W2:Y:S02]  /*ae10*/  SYNCS.PHASECHK.TRANS64.TRYWAIT P0, [R0+URZ], R3 ;  /* 0x00000003000075a7 */ /* 0x0022a400080011ff */
[----:B--2---:R-:W-:Y:S05]  /*ae20*/  @!P0 NANOSLEEP.SYNCS 0x989680 ;  /* 0x009896800000895d */ /* 0x004fea0003900000 */
[----:B------:R-:W2:Y:S02]  /*ae30*/  @!P0 SYNCS.PHASECHK.TRANS64 P0, [R0+URZ], R3 ;  /* 0x00000003000085a7 */ /* 0x000ea400080010ff */
[----:B--2---:R-:W-:Y:S05]  /*ae40*/  @!P0 BRA `(.L_x_134) ;  /* 0xfffffffc00f08947 */ /* 0x004fea000383ffff */
[----:B------:R-:W-:Y:S05]  /*ae50*/  BRA `(.L_x_135) ;  /* 0xffffff7400307947 */ /* 0x000fea000383ffff */
.L_x_37:
[----:B----4-:R-:W-:-:S07]  /*ae60*/  MOV R0, UR5 ;  /* 0x0000000500007c02 */ /* 0x010fce0008000f00 */
.L_x_136:
[----:B-1----:R1:W2:Y:S02]  /*ae70*/  SYNCS.PHASECHK.TRANS64.TRYWAIT P0, [R0+URZ], R3 ;  /* 0x00000003000075a7 */ /* 0x0022a400080011ff */
[----:B--2---:R-:W-:Y:S05]  /*ae80*/  @!P0 NANOSLEEP.SYNCS 0x989680 ;  /* 0x009896800000895d */ /* 0x004fea0003900000 */
[----:B------:R-:W2:Y:S02]  /*ae90*/  @!P0 SYNCS.PHASECHK.TRANS64 P0, [R0+URZ], R3 ;  /* 0x00000003000085a7 */ /* 0x000ea400080010ff */
[----:B--2---:R-:W-:Y:S05]  /*aea0*/  @!P0 BRA `(.L_x_136) ;  /* 0xfffffffc00f08947 */ /* 0x004fea000383ffff */
[----:B------:R-:W-:Y:S05]  /*aeb0*/  BRA `(.L_x_137) ;  /* 0xffffff74003c7947 */ /* 0x000fea000383ffff */
.L_x_38:
[----:B----4-:R-:W-:-:S07]  /*aec0*/  MOV R0, UR5 ;  /* 0x0000000500007c02 */ /* 0x010fce0008000f00 */
.L_x_138:
[----:B-1----:R1:W2:Y:S02]  /*aed0*/  SYNCS.PHASECHK.TRANS64.TRYWAIT P0, [R0+URZ], R3 ;  /* 0x00000003000075a7 */ /* 0x0022a400080011ff */
[----:B--2---:R-:W-:Y:S05]  /*aee0*/  @!P0 NANOSLEEP.SYNCS 0x989680 ;  /* 0x009896800000895d */ /* 0x004fea0003900000 */
[----:B------:R-:W2:Y:S02]  /*aef0*/  @!P0 SYNCS.PHASECHK.TRANS64 P0, [R0+URZ], R3 ;  /* 0x00000003000085a7 */ /* 0x000ea400080010ff */
[----:B--2---:R-:W-:Y:S05]  /*af00*/  @!P0 BRA `(.L_x_138) ;  /* 0xfffffffc00f08947 */ /* 0x004fea000383ffff */
[----:B------:R-:W-:Y:S05]  /*af10*/  BRA `(.L_x_139) ;  /* 0xffffff7400487947 */ /* 0x000fea000383ffff */
.L_x_39:
[----:B----4-:R-:W-:-:S07]  /*af20*/  MOV R0, UR5 ;  /* 0x0000000500007c02 */ /* 0x010fce0008000f00 */
.L_x_140:
[----:B-1----:R1:W2:Y:S02]  /*af30*/  SYNCS.PHASECHK.TRANS64.TRYWAIT P0, [R0+URZ], R3 ;  /* 0x00000003000075a7 */ /* 0x0022a400080011ff */
[----:B--2---:R-:W-:Y:S05]  /*af40*/  @!P0 NANOSLEEP.SYNCS 0x989680 ;  /* 0x009896800000895d */ /* 0x004fea0003900000 */
[----:B------:R-:W2:Y:S02]  /*af50*/  @!P0 SYNCS.PHASECHK.TRANS64 P0, [R0+URZ], R3 ;  /* 0x00000003000085a7 */ /* 0x000ea400080010ff */
[----:B--2---:R-:W-:Y:S05]  /*af60*/  @!P0 BRA `(.L_x_140) ;  /* 0xfffffffc00f08947 */ /* 0x004fea000383ffff */
[----:B------:R-:W-:Y:S05]  /*af70*/  BRA `(.L_x_141) ;  /* 0xffffff7400547947 */ /* 0x000fea000383ffff */
.L_x_42:
[----:B-1----:R1:W2:Y:S02]  /*af80*/  SYNCS.PHASECHK.TRANS64.TRYWAIT P0, [R0+URZ+0xe0], R5 ;  /* 0x0000e005000075a7 */ /* 0x0022a400080011ff */
[----:B--2---:R-:W-:Y:S05]  /*af90*/  @!P0 NANOSLEEP.SYNCS 0x989680 ;  /* 0x009896800000895d */ /* 0x004fea0003900000 */
[----:B------:R-:W2:Y:S02]  /*afa0*/  @!P0 SYNCS.PHASECHK.TRANS64 P0, [R0+URZ+0xe0], R5 ;  /* 0x0000e005000085a7 */ /* 0x000ea400080010ff */
[----:B--2---:R-:W-:Y:S05]  /*afb0*/  @!P0 BRA `(.L_x_42) ;  /* 0xfffffffc00f08947 */ /* 0x004fea000383ffff */
[----:B------:R-:W-:Y:S05]  /*afc0*/  BRA `(.L_x_142) ;  /* 0xffffff7400b07947 */ /* 0x000fea000383ffff */
.L_x_43:
[----:B------:R-:W-:-:S07]  /*afd0*/  MOV R0, UR5 ;  /* 0x0000000500007c02 */ /* 0x000fce0008000f00 */
.L_x_143:
[----:B-1----:R1:W2:Y:S02]  /*afe0*/  SYNCS.PHASECHK.TRANS64.TRYWAIT P0, [R0+URZ+0xb0], R5 ;  /* 0x0000b005000075a7 */ /* 0x0022a400080011ff */
[----:B--2---:R-:W-:Y:S05]  /*aff0*/  @!P0 NANOSLEEP.SYNCS 0x989680 ;  /* 0x009896800000895d */ /* 0x004fea0003900000 */
[----:B------:R-:W2:Y:S02]  /*b000*/  @!P0 SYNCS.PHASECHK.TRANS64 P0, [R0+URZ+0xb0], R5 ;  /* 0x0000b005000085a7 */ /* 0x000ea400080010ff */
[----:B--2---:R-:W-:Y:S05]  /*b010*/  @!P0 BRA `(.L_x_143) ;  /* 0xfffffffc00f08947 */ /* 0x004fea000383ffff */
[----:B------:R-:W-:Y:S05]  /*b020*/  BRA `(.L_x_144) ;  /* 0xffffff7400c07947 */ /* 0x000fea000383ffff */
.L_x_44:
[----:B-1----:R1:W2:Y:S02]  /*b030*/  SYNCS.PHASECHK.TRANS64.TRYWAIT P1, [R0+URZ+0xa0], R5 ;  /* 0x0000a005000075a7 */ /* 0x0022a400080211ff */
[----:B--2---:R-:W-:Y:S05]  /*b040*/  @!P1 NANOSLEEP.SYNCS 0x989680 ;  /* 0x009896800000995d */ /* 0x004fea0003900000 */
[----:B------:R-:W2:Y:S02]  /*b050*/  @!P1 SYNCS.PHASECHK.TRANS64 P1, [R0+URZ+0xa0], R5 ;  /* 0x0000a005000095a7 */ /* 0x000ea400080210ff */
[----:B--2---:R-:W-:Y:S05]  /*b060*/  @!P1 BRA `(.L_x_44) ;  /* 0xfffffffc00f09947 */ /* 0x004fea000383ffff */
[----:B------:R-:W-:Y:S05]  /*b070*/  BRA `(.L_x_145) ;  /* 0xffffff7400f07947 */ /* 0x000fea000383ffff */
.L_x_47:
[----:B------:R-:W-:-:S07]  /*b080*/  MOV R0, UR5 ;  /* 0x0000000500007c02 */ /* 0x000fce0008000f00 */
.L_x_146:
[----:B-1----:R1:W2:Y:S02]  /*b090*/  SYNCS.PHASECHK.TRANS64.TRYWAIT P0, [R0+URZ+0xb0], R3 ;  /* 0x0000b003000075a7 */ /* 0x0022a400080011ff */
[----:B--2---:R-:W-:Y:S05]  /*b0a0*/  @!P0 NANOSLEEP.SYNCS 0x989680 ;  /* 0x009896800000895d */ /* 0x004fea0003900000 */
[----:B------:R-:W2:Y:S02]  /*b0b0*/  @!P0 SYNCS.PHASECHK.TRANS64 P0, [R0+URZ+0xb0], R3 ;  /* 0x0000b003000085a7 */ /* 0x000ea400080010ff */
[----:B--2---:R-:W-:Y:S05]  /*b0c0*/  @!P0 BRA `(.L_x_146) ;  /* 0xfffffffc00f08947 */ /* 0x004fea000383ffff */
[----:B------:R-:W-:Y:S05]  /*b0d0*/  BRA `(.L_x_46) ;  /* 0xffffff7800447947 */ /* 0x000fea000383ffff */
.L_x_54:
[----:B-1----:R1:W2:Y:S02]  /*b0e0*/  SYNCS.PHASECHK.TRANS64.TRYWAIT P1, [R0+URZ+0xa0], R5 ;  /* 0x0000a005000075a7 */ /* 0x0022a400080211ff */
[----:B--2---:R-:W-:Y:S05]  /*b0f0*/  @!P1 NANOSLEEP.SYNCS 0x989680 ;  /* 0x009896800000995d */ /* 0x004fea0003900000 */
[----:B------:R-:W2:Y:S02]  /*b100*/  @!P1 SYNCS.PHASECHK.TRANS64 P1, [R0+URZ+0xa0], R5 ;  /* 0x0000a005000095a7 */ /* 0x000ea400080210ff */
[----:B--2---:R-:W-:Y:S05]  /*b110*/  @!P1 BRA `(.L_x_54) ;  /* 0xfffffffc00f09947 */ /* 0x004fea000383ffff */
[----:B------:R-:W-:Y:S05]  /*b120*/  BRA `(.L_x_147) ;  /* 0xffffff7c00a47947 */ /* 0x000fea000383ffff */
.L_x_55:
[----:B------:R-:W-:-:S07]  /*b130*/  MOV R3, UR8 ;  /* 0x0000000800037c02 */ /* 0x000fce0008000f00 */
.L_x_148:
[----:B-1----:R1:W2:Y:S02]  /*b140*/  SYNCS.PHASECHK.TRANS64.TRYWAIT P0, [R3+URZ+0xd0], R0 ;  /* 0x0000d000030075a7 */ /* 0x0022a400080011ff */
[----:B--2---:R-:W-:Y:S05]  /*b150*/  @!P0 NANOSLEEP.SYNCS 0x989680 ;  /* 0x009896800000895d */ /* 0x004fea0003900000 */
[----:B------:R-:W2:Y:S02]  /*b160*/  @!P0 SYNCS.PHASECHK.TRANS64 P0, [R3+URZ+0xd0], R0 ;  /* 0x0000d000030085a7 */ /* 0x000ea400080010ff */
[----:B--2---:R-:W-:Y:S05]  /*b170*/  @!P0 BRA `(.L_x_148) ;  /* 0xfffffffc00f08947 */ /* 0x004fea000383ffff */
[----:B------:R-:W-:Y:S05]  /*b180*/  BRA `(.L_x_149) ;  /* 0xffffff7c00dc7947 */ /* 0x000fea000383ffff */
.L_x_58:
[----:B------:R-:W-:Y:S07]  /*b190*/  MOV R0, UR7 ;  /* 0x0000000700007c02 */ /* 0x000fee0008000f00 */
.L_x_150:
[----:B-1----:R1:W2:Y:S02]  /*b1a0*/  SYNCS.PHASECHK.TRANS64.TRYWAIT P0, [R0+URZ], R3 ;  /* 0x00000003000075a7 */ /* 0x0022a400080011ff */
[----:B--2---:R-:W-:Y:S05]  /*b1b0*/  @!P0 NANOSLEEP.SYNCS 0x989680 ;  /* 0x009896800000895d */ /* 0x004fea0003900000 */
[----:B------:R-:W2:Y:S02]  /*b1c0*/  @!P0 SYNCS.PHASECHK.TRANS64 P0, [R0+URZ], R3 ;  /* 0x00000003000085a7 */ /* 0x000ea400080010ff */
[----:B--2---:R-:W-:Y:S05]  /*b1d0*/  @!P0 BRA `(.L_x_150) ;  /* 0xfffffffc00f08947 */ /* 0x004fea000383ffff */
[----:B------:R-:W-:Y:S05]  /*b1e0*/  BRA `(.L_x_57) ;  /* 0xffffff7c00f87947 */ /* 0x000fea000383ffff */
.L_x_61:
[----:B------:R-:W-:-:S07]  /*b1f0*/  MOV R0, UR5 ;  /* 0x0000000500007c02 */ /* 0x000fce0008000f00 */
.L_x_151:
[----:B--2---:R2:W3:Y:S02]  /*b200*/  SYNCS.PHASECHK.TRANS64.TRYWAIT P0, [R0+URZ], R3 ;  /* 0x00000003000075a7 */ /* 0x0044e400080011ff */
[----:B---3--:R-:W-:Y:S05]  /*b210*/  @!P0 NANOSLEEP.SYNCS 0x989680 ;  /* 0x009896800000895d */ /* 0x008fea0003900000 */
[----:B------:R-:W3:Y:S02]  /*b220*/  @!P0 SYNCS.PHASECHK.TRANS64 P0, [R0+URZ], R3 ;  /* 0x00000003000085a7 */ /* 0x000ee400080010ff */
[----:B---3--:R-:W-:Y:S05]  /*b230*/  @!P0 BRA `(.L_x_151) ;  /* 0xfffffffc00f08947 */ /* 0x008fea000383ffff */
[----:B------:R-:W-:Y:S05]  /*b240*/  BRA `(.L_x_152) ;  /* 0xffffff8000ac7947 */ /* 0x000fea000383ffff */
.L_x_62:
[----:B------:R-:W-:-:S07]  /*b250*/  MOV R0, UR7 ;  /* 0x0000000700007c02 */ /* 0x000fce0008000f00 */
.L_x_153:
[----:B--2---:R2:W3:Y:S02]  /*b260*/  SYNCS.PHASECHK.TRANS64.TRYWAIT P0, [R0+URZ], R3 ;  /* 0x00000003000075a7 */ /* 0x0044e400080011ff */
[----:B---3--:R-:W-:Y:S05]  /*b270*/  @!P0 NANOSLEEP.SYNCS 0x989680 ;  /* 0x009896800000895d */ /* 0x008fea0003900000 */
[----:B------:R-:W3:Y:S02]  /*b280*/  @!P0 SYNCS.PHASECHK.TRANS64 P0, [R0+URZ], R3 ;  /* 0x00000003000085a7 */ /* 0x000ee400080010ff */
[----:B---3--:R-:W-:Y:S05]  /*b290*/  @!P0 BRA `(.L_x_153) ;  /* 0xfffffffc00f08947 */ /* 0x008fea000383ffff */
[----:B------:R-:W-:Y:S05]  /*b2a0*/  BRA `(.L_x_154) ;  /* 0xffffff8000b87947 */ /* 0x000fea000383ffff */
.L_x_67:
[----:B--2---:R2:W3:Y:S02]  /*b2b0*/  SYNCS.PHASECHK.TRANS64.TRYWAIT P0, [R0+URZ+0xa0], R3 ;  /* 0x0000a003000075a7 */ /* 0x0044e400080011ff */
[----:B---3--:R-:W-:Y:S05]  /*b2c0*/  @!P0 NANOSLEEP.SYNCS 0x989680 ;  /* 0x009896800000895d */ /* 0x008fea0003900000 */
[----:B------:R-:W3:Y:S02]  /*b2d0*/  @!P0 SYNCS.PHASECHK.TRANS64 P0, [R0+URZ+0xa0], R3 ;  /* 0x0000a003000085a7 */ /* 0x000ee400080010ff */
[----:B---3--:R-:W-:Y:S05]  /*b2e0*/  @!P0 BRA `(.L_x_67) ;  /* 0xfffffffc00f08947 */ /* 0x008fea000383ffff */
[----:B------:R-:W-:Y:S05]  /*b2f0*/  BRA `(.L_x_155) ;  /* 0xffffff8400c47947 */ /* 0x000fea000383ffff */
.L_x_70:
[----:B------:R-:W-:Y:S07]  /*b300*/  MOV R0, UR7 ;  /* 0x0000000700007c02 */ /* 0x000fee0008000f00 */
.L_x_156:
[----:B--2---:R2:W3:Y:S02]  /*b310*/  SYNCS.PHASECHK.TRANS64.TRYWAIT P0, [R0+URZ+0x98], R3 ;  /* 0x00009803000075a7 */ /* 0x0044e400080011ff */
[----:B---3--:R-:W-:Y:S05]  /*b320*/  @!P0 NANOSLEEP.SYNCS 0x989680 ;  /* 0x009896800000895d */ /* 0x008fea0003900000 */
[----:B------:R-:W3:Y:S02]  /*b330*/  @!P0 SYNCS.PHASECHK.TRANS64 P0, [R0+URZ+0x98], R3 ;  /* 0x00009803000085a7 */ /* 0x000ee400080010ff */
[----:B---3--:R-:W-:Y:S05]  /*b340*/  @!P0 BRA `(.L_x_156) ;  /* 0xfffffffc00f08947 */ /* 0x008fea000383ffff */
[----:B------:R-:W-:Y:S05]  /*b350*/  BRA `(.L_x_69) ;  /* 0xffffff8800a47947 */ /* 0x000fea000383ffff */
.L_x_73:
[----:B------:R-:W-:Y:S07]  /*b360*/  MOV R3, UR7 ;  /* 0x0000000700037c02 */ /* 0x000fee0008000f00 */
.L_x_157:
[----:B-1----:R1:W2:Y:S02]  /*b370*/  SYNCS.PHASECHK.TRANS64.TRYWAIT P0, [R3+URZ+0x70], R12 ;  /* 0x0000700c030075a7 */ /* 0x0022a400080011ff */
[----:B--2---:R-:W-:Y:S05]  /*b380*/  @!P0 NANOSLEEP.SYNCS 0x989680 ;  /* 0x009896800000895d */ /* 0x004fea0003900000 */
[----:B------:R-:W2:Y:S02]  /*b390*/  @!P0 SYNCS.PHASECHK.TRANS64 P0, [R3+URZ+0x70], R12 ;  /* 0x0000700c030085a7 */ /* 0x000ea400080010ff */
[----:B--2---:R-:W-:Y:S05]  /*b3a0*/  @!P0 BRA `(.L_x_157) ;  /* 0xfffffffc00f08947 */ /* 0x004fea000383ffff */
[----:B------:R-:W-:Y:S05]  /*b3b0*/  BRA `(.L_x_158) ;  /* 0xffffff8c001c7947 */ /* 0x000fea000383ffff */
.L_x_74:
[----:B-1----:R-:W-:Y:S07]  /*b3c0*/  MOV R3, UR7 ;  /* 0x0000000700037c02 */ /* 0x002fee0008000f00 */
.L_x_159:
[----:B-1----:R1:W2:Y:S02]  /*b3d0*/  SYNCS.PHASECHK.TRANS64.TRYWAIT P0, [R3+URZ+0x78], R12 ;  /* 0x0000780c030075a7 */ /* 0x0022a400080011ff */
[----:B--2---:R-:W-:Y:S05]  /*b3e0*/  @!P0 NANOSLEEP.SYNCS 0x989680 ;  /* 0x009896800000895d */ /* 0x004fea0003900000 */
[----:B------:R-:W2:Y:S02]  /*b3f0*/  @!P0 SYNCS.PHASECHK.TRANS64 P0, [R3+URZ+0x78], R12 ;  /* 0x0000780c030085a7 */ /* 0x000ea400080010ff */
[----:B--2---:R-:W-:Y:S05]  /*b400*/  @!P0 BRA `(.L_x_159) ;  /* 0xfffffffc00f08947 */ /* 0x004fea000383ffff */
[----:B------:R-:W-:Y:S05]  /*b410*/  BRA `(.L_x_160) ;  /* 0xffffff8c00587947 */ /* 0x000fea000383ffff */
.L_x_75:
[----:B-1----:R-:W-:Y:S07]  /*b420*/  MOV R3, UR7 ;  /* 0x0000000700037c02 */ /* 0x002fee0008000f00 */
.L_x_161:
[----:B-1----:R1:W2:Y:S02]  /*b430*/  SYNCS.PHASECHK.TRANS64.TRYWAIT P0, [R3+URZ+0x80], R12 ;  /* 0x0000800c030075a7 */ /* 0x0022a400080011ff */
[----:B--2---:R-:W-:Y:S05]  /*b440*/  @!P0 NANOSLEEP.SYNCS 0x989680 ;  /* 0x009896800000895d */ /* 0x004fea0003900000 */
[----:B------:R-:W2:Y:S02]  /*b450*/  @!P0 SYNCS.PHASECHK.TRANS64 P0, [R3+URZ+0x80], R12 ;  /* 0x0000800c030085a7 */ /* 0x000ea400080010ff */
[----:B--2---:R-:W-:Y:S05]  /*b460*/  @!P0 BRA `(.L_x_161) ;  /* 0xfffffffc00f08947 */ /* 0x004fea000383ffff */
[----:B------:R-:W-:Y:S05]  /*b470*/  BRA `(.L_x_162) ;  /* 0xffffff8c00a07947 */ /* 0x000fea000383ffff */
.L_x_76:
[----:B------:R-:W-:Y:S07]  /*b480*/  MOV R3, UR7 ;  /* 0x0000000700037c02 */ /* 0x000fee0008000f00 */
.L_x_163:
[----:B-1----:R1:W2:Y:S02]  /*b490*/  SYNCS.PHASECHK.TRANS64.TRYWAIT P0, [R3+URZ+0x88], R12 ;  /* 0x0000880c030075a7 */ /* 0x0022a400080011ff */
[----:B--2---:R-:W-:Y:S05]  /*b4a0*/  @!P0 NANOSLEEP.SYNCS 0x989680 ;  /* 0x009896800000895d */ /* 0x004fea0003900000 */
[----:B------:R-:W2:Y:S02]  /*b4b0*/  @!P0 SYNCS.PHASECHK.TRANS64 P0, [R3+URZ+0x88], R12 ;  /* 0x0000880c030085a7 */ /* 0x000ea400080010ff */
[----:B--2---:R-:W-:Y:S05]  /*b4c0*/  @!P0 BRA `(.L_x_163) ;  /* 0xfffffffc00f08947 */ /* 0x004fea000383ffff */
[----:B------:R-:W-:Y:S05]  /*b4d0*/  BRA `(.L_x_164) ;  /* 0xffffff9000287947 */ /* 0x000fea000383ffff */
.L_x_78:
[----:B------:R-:W-:-:S07]  /*b4e0*/  MOV R0, UR7 ;  /* 0x0000000700007c02 */ /* 0x000fce0008000f00 */
.L_x_165:
[----:B-1----:R1:W3:Y:S02]  /*b4f0*/  SYNCS.PHASECHK.TRANS64.TRYWAIT P0, [R0+URZ+0x70], R3 ;  /* 0x00007003000075a7 */ /* 0x0022e400080011ff */
[----:B---3--:R-:W-:Y:S05]  /*b500*/  @!P0 NANOSLEEP.SYNCS 0x989680 ;  /* 0x009896800000895d */ /* 0x008fea0003900000 */
[----:B------:R-:W3:Y:S02]  /*b510*/  @!P0 SYNCS.PHASECHK.TRANS64 P0, [R0+URZ+0x70], R3 ;  /* 0x00007003000085a7 */ /* 0x000ee400080010ff */
[----:B---3--:R-:W-:Y:S05]  /*b520*/  @!P0 BRA `(.L_x_165) ;  /* 0xfffffffc00f08947 */ /* 0x008fea000383ffff */
[----:B------:R-:W-:Y:S05]  /*b530*/  BRA `(.L_x_166) ;  /* 0xffffff9000987947 */ /* 0x000fea000383ffff */
.L_x_79:
[----:B-1----:R-:W-:-:S07]  /*b540*/  MOV R0, UR7 ;  /* 0x0000000700007c02 */ /* 0x002fce0008000f00 */
.L_x_167:
[----:B-1----:R1:W3:Y:S02]  /*b550*/  SYNCS.PHASECHK.TRANS64.TRYWAIT P0, [R0+URZ+0x78], R3 ;  /* 0x00007803000075a7 */ /* 0x0022e400080011ff */
[----:B---3--:R-:W-:Y:S05]  /*b560*/  @!P0 NANOSLEEP.SYNCS 0x989680 ;  /* 0x009896800000895d */ /* 0x008fea0003900000 */
[----:B------:R-:W3:Y:S02]  /*b570*/  @!P0 SYNCS.PHASECHK.TRANS64 P0, [R0+URZ+0x78], R3 ;  /* 0x00007803000085a7 */ /* 0x000ee400080010ff */
[----:B---3--:R-:W-:Y:S05]  /*b580*/  @!P0 BRA `(.L_x_167) ;  /* 0xfffffffc00f08947 */ /* 0x008fea000383ffff */
[----:B------:R-:W-:Y:S05]  /*b590*/  BRA `(.L_x_168) ;  /* 0xffffff9000887947 */ /* 0x000fea000383ffff */
.L_x_80:
[----:B-1----:R-:W-:-:S07]  /*b5a0*/  MOV R0, UR7 ;  /* 0x0000000700007c02 */ /* 0x002fce0008000f00 */
.L_x_169:
[----:B-1----:R1:W3:Y:S02]  /*b5b0*/  SYNCS.PHASECHK.TRANS64.TRYWAIT P0, [R0+URZ+0x80], R3 ;  /* 0x00008003000075a7 */ /* 0x0022e400080011ff */
[----:B---3--:R-:W-:Y:S05]  /*b5c0*/  @!P0 NANOSLEEP.SYNCS 0x989680 ;  /* 0x009896800000895d */ /* 0x008fea0003900000 */
[----:B------:R-:W3:Y:S02]  /*b5d0*/  @!P0 SYNCS.PHASECHK.TRANS64 P0, [R0+URZ+0x80], R3 ;  /* 0x00008003000085a7 */ /* 0x000ee400080010ff */
[----:B---3--:R-:W-:Y:S05]  /*b5e0*/  @!P0 BRA `(.L_x_169) ;  /* 0xfffffffc00f08947 */ /* 0x008fea000383ffff */
[----:B------:R-:W-:Y:S05]  /*b5f0*/  BRA `(.L_x_170) ;  /* 0xffffff9000787947 */ /* 0x000fea000383ffff */
.L_x_82:
[----:B--2---:R2:W4:Y:S02]  /*b600*/  SYNCS.PHASECHK.TRANS64.TRYWAIT P0, [R0+URZ+0xa0], R3 ;  /* 0x0000a003000075a7 */ /* 0x00452400080011ff */
[----:B----4-:R-:W-:Y:S05]  /*b610*/  @!P0 NANOSLEEP.SYNCS 0x989680 ;  /* 0x009896800000895d */ /* 0x010fea0003900000 */
[----:B------:R-:W4:Y:S02]  /*b620*/  @!P0 SYNCS.PHASECHK.TRANS64 P0, [R0+URZ+0xa0], R3 ;  /* 0x0000a003000085a7 */ /* 0x000f2400080010ff */
[----:B----4-:R-:W-:Y:S05]  /*b630*/  @!P0 BRA `(.L_x_82) ;  /* 0xfffffffc00f08947 */ /* 0x010fea000383ffff */
[----:B------:R-:W-:Y:S05]  /*b640*/  BRA `(.L_x_171) ;  /* 0xffffff94004c7947 */ /* 0x000fea000383ffff */
.L_x_93:
[----:B-1----:R-:W-:Y:S04]  /*b650*/  MOV R3, UR48 ;  /* 0x0000003000037c02 */ /* 0x002fe80008000f00 */
[----:B------:R1:W3:Y:S03]  /*b660*/  SYNCS.PHASECHK.TRANS64.TRYWAIT P1, [R3+URZ+0x50], R4 ;  /* 0x00005004030075a7 */ /* 0x0002e600080211ff */
[----:B---3--:R-:W-:Y:S05]  /*b670*/  @!P1 NANOSLEEP.SYNCS 0x989680 ;  /* 0x009896800000995d */ /* 0x008fea0003900000 */
[----:B------:R-:W3:Y:S02]  /*b680*/  @!P1 SYNCS.PHASECHK.TRANS64 P1, [R3+URZ+0x50], R4 ;  /* 0x00005004030095a7 */ /* 0x000ee400080210ff */
[----:B---3--:R-:W-:Y:S05]  /*b690*/  @!P1 BRA `(.L_x_93) ;  /* 0xfffffffc00ec9947 */ /* 0x008fea000383ffff */
[----:B------:R-:W-:Y:S05]  /*b6a0*/  BRA `(.L_x_92) ;  /* 0xffffffa000a07947 */ /* 0x000fea000383ffff */
.L_x_95:
[----:B-1----:R1:W4:Y:S02]  /*b6b0*/  SYNCS.PHASECHK.TRANS64.TRYWAIT P0, [R87+URZ+0xc0], R0 ;  /* 0x0000c000570075a7 */ /* 0x00232400080011ff */
[----:B----4-:R-:W-:Y:S05]  /*b6c0*/  @!P0 NANOSLEEP.SYNCS 0x989680 ;  /* 0x009896800000895d */ /* 0x010fea0003900000 */
[----:B------:R-:W4:Y:S02]  /*b6d0*/  @!P0 SYNCS.PHASECHK.TRANS64 P0, [R87+URZ+0xc0], R0 ;  /* 0x0000c000570085a7 */ /* 0x000f2400080010ff */
[----:B----4-:R-:W-:Y:S05]  /*b6e0*/  @!P0 BRA `(.L_x_95) ;  /* 0xfffffffc00f08947 */ /* 0x010fea000383ffff */
[----:B------:R-:W-:Y:S05]  /*b6f0*/  BRA `(.L_x_94) ;  /* 0xffffffa400007947 */ /* 0x000fea000383ffff */
.L_x_104:
[----:B--2---:R2:W3:Y:S02]  /*b700*/  SYNCS.PHASECHK.TRANS64.TRYWAIT P0, [R3+URZ+0x50], R0 ;  /* 0x00005000030075a7 */ /* 0x0044e400080011ff */
[----:B---3--:R-:W-:Y:S05]  /*b710*/  @!P0 NANOSLEEP.SYNCS 0x989680 ;  /* 0x009896800000895d */ /* 0x008fea0003900000 */
[----:B------:R-:W3:Y:S02]  /*b720*/  @!P0 SYNCS.PHASECHK.TRANS64 P0, [R3+URZ+0x50], R0 ;  /* 0x00005000030085a7 */ /* 0x000ee400080010ff */
[----:B---3--:R-:W-:Y:S05]  /*b730*/  @!P0 BRA `(.L_x_104) ;  /* 0xfffffffc00f08947 */ /* 0x008fea000383ffff */
[----:B------:R-:W-:Y:S05]  /*b740*/  BRA `(.L_x_103) ;  /* 0xffffffb400c87947 */ /* 0x000fea000383ffff */
.L_x_112:
[----:B--2---:R2:W3:Y:S02]  /*b750*/  SYNCS.PHASECHK.TRANS64.TRYWAIT P0, [R0+URZ+0x50], R7 ;  /* 0x00005007000075a7 */ /* 0x0044e400080011ff */
[----:B---3--:R-:W-:Y:S05]  /*b760*/  @!P0 NANOSLEEP.SYNCS 0x989680 ;  /* 0x009896800000895d */ /* 0x008fea0003900000 */
[----:B------:R-:W3:Y:S02]  /*b770*/  @!P0 SYNCS.PHASECHK.TRANS64 P0, [R0+URZ+0x50], R7 ;  /* 0x00005007000085a7 */ /* 0x000ee400080010ff */
[----:B---3--:R-:W-:Y:S05]  /*b780*/  @!P0 BRA `(.L_x_112) ;  /* 0xfffffffc00f08947 */ /* 0x008fea000383ffff */
[----:B------:R-:W-:Y:S05]  /*b790*/  BRA `(.L_x_111) ;  /* 0xffffffc800bc7947 */ /* 0x000fea000383ffff */
.L_x_120:
[----:B-1----:R1:W2:Y:S02]  /*b7a0*/  SYNCS.PHASECHK.TRANS64.TRYWAIT P0, [R3+URZ+0x50], R0 ;  /* 0x00005000030075a7 */ /* 0x0022a400080011ff */
[----:B--2---:R-:W-:Y:S05]  /*b7b0*/  @!P0 NANOSLEEP.SYNCS 0x989680 ;  /* 0x009896800000895d */ /* 0x004fea0003900000 */
[----:B------:R-:W2:Y:S02]  /*b7c0*/  @!P0 SYNCS.PHASECHK.TRANS64 P0, [R3+URZ+0x50], R0 ;  /* 0x00005000030085a7 */ /* 0x000ea400080010ff */
[----:B--2---:R-:W-:Y:S05]  /*b7d0*/  @!P0 BRA `(.L_x_120) ;  /* 0xfffffffc00f08947 */ /* 0x004fea000383ffff */
[----:B------:R-:W-:Y:S05]  /*b7e0*/  BRA `(.L_x_119) ;  /* 0xffffffdc00b07947 */ /* 0x000fea000383ffff */
        .weak           $__internal_0_$__cuda_sm10x_tcgen05_guardrail_trap_col_being_dealloced_not_returned_by_alloc
        .type           $__internal_0_$__cuda_sm10x_tcgen05_guardrail_trap_col_being_dealloced_not_returned_by_alloc,@function
        .size           $__internal_0_$__cuda_sm10x_tcgen05_guardrail_trap_col_being_dealloced_not_returned_by_alloc,($__internal_1_$__cuda_sm10x_tcgen05_guardrail_trap_phase_invalid_during_alloc - $__internal_0_$__cuda_sm10x_tcgen05_guardrail_trap_col_being_dealloced_not_returned_by_alloc)
$__internal_0_$__cuda_sm10x_tcgen05_guardrail_trap_col_being_dealloced_not_returned_by_alloc:
[----:B------:R-:W-:Y:S05]  /*b7f0*/  BPT.TRAP 0x1 ;  /* 0x000000040000795c */ /* 0x000fea0000300000 */
[----:B------:R-:W-:-:S04]  /*b800*/  HFMA2 R3, -RZ, RZ, 0, 0 ;  /* 0x00000000ff037431 */ /* 0x000fc800000001ff */
[----:B------:R-:W-:Y:S05]  /*b810*/  RET.REL.NODEC R2 `(_ZN7cutlass13device_kernelINS_4gemm6kernel13GemmUniversalIN4cute5tupleIJiiiiEEENS1_10collective13CollectiveMmaINS1_35MainloopSm100TmaUmmaWarpSpecializedILi5ELi2ELi2ENS5_IJNS4_1CILi1EEESB_SB_EEEEENS5_IJNSA_ILi128EEENSA_ILi256EEENSA_ILi32EEEEEENS_6half_tENS5_IJlSB_lEEESI_SJ_NS4_8TiledMMAINS4_8MMA_AtomIJNS4_20SM100_MMA_F16BF16_SSISI_SI_fLi128ELi256ELNS4_4UMMA5MajorE0ELSO_0ELNSN_7ScaleInE0ELSP_0EEEEEENS4_6LayoutISC_NS5_IJNSA_ILi0EEEST_ST_EEEEENS5_IJNS4_10UnderscoreESW_SW_EEEEENS4_13SM90_TMA_LOADENS4_14ComposedLayoutINS4_7SwizzleILi2ELi4ELi3EEENS4_18smem_ptr_flag_bitsILi16EEENSS_INS5_IJNSA_ILi8EEESG_EEENS5_IJSG_SB_EEEEEEEvNS4_8identityESZ_S19_vS1A_EENS_8epilogue10collective18CollectiveEpilogueINS1C_23Sm100TmaWarpSpecializedILi4ELi2ELi64ELb1ELb0EEEJSH_NS5_IJNSS_ISE_SB_EENSS_INSA_ILi64EEESB_EEEEESI_SJ_SI_SJ_NS1C_6fusion15FusionCallbacksIS1G_NS1L_17LinearCombinationISI_fSI_fLNS_15FloatRoundStyleE2EEESH_S1K_JEEENS4_5SM1004TMEM4LOAD26SM100_TMEM_LOAD_32dp32b64xESZ_NS10_INS11_ILi3ELi4ELi3EEES14_NSS_INS5_IJS15_S1I_EEENS5_IJS1I_SB_EEEEEEENS4_39AutoVectorizingCopyWithAssumedAlignmentILi128EEENS4_14SM90_TMA_STOREES1Z_S21_S21_EEEvvEEEEvNT_6ParamsE) ;  /* 0xffffff4402f87950 */ /* 0x000fea0003c3ffff */
        .weak           $__internal_1_$__cuda_sm10x_tcgen05_guardrail_trap_phase_invalid_during_alloc
        .type           $__internal_1_$__cuda_sm10x_tcgen05_guardrail_trap_phase_invalid_during_alloc,@function
        .size           $__internal_1_$__cuda_sm10x_tcgen05_guardrail_trap_phase_invalid_during_alloc,($__internal_2_$__cuda_sm10x_tcgen05_guardrail_trap_unallocated_columns_being_dealloced - $__internal_1_$__cuda_sm10x_tcgen05_guardrail_trap_phase_invalid_during_alloc)
$__internal_1_$__cuda_sm10x_tcgen05_guardrail_trap_phase_invalid_during_alloc:
[----:B------:R-:W-:Y:S05]  /*b820*/  BPT.TRAP 0x1 ;  /* 0x000000040000795c */ /* 0x000fea0000300000 */
[----:B------:R-:W-:-:S04]  /*b830*/  MOV R3, 0x0 ;  /* 0x0000000000037802 */ /* 0x000fc80000000f00 */
[----:B------:R-:W-:Y:S05]  /*b840*/  RET.REL.NODEC R2 `(_ZN7cutlass13device_kernelINS_4gemm6kernel13GemmUniversalIN4cute5tupleIJiiiiEEENS1_10collective13CollectiveMmaINS1_35MainloopSm100TmaUmmaWarpSpecializedILi5ELi2ELi2ENS5_IJNS4_1CILi1EEESB_SB_EEEEENS5_IJNSA_ILi128EEENSA_ILi256EEENSA_ILi32EEEEEENS_6half_tENS5_IJlSB_lEEESI_SJ_NS4_8TiledMMAINS4_8MMA_AtomIJNS4_20SM100_MMA_F16BF16_SSISI_SI_fLi128ELi256ELNS4_4UMMA5MajorE0ELSO_0ELNSN_7ScaleInE0ELSP_0EEEEEENS4_6LayoutISC_NS5_IJNSA_ILi0EEEST_ST_EEEEENS5_IJNS4_10UnderscoreESW_SW_EEEEENS4_13SM90_TMA_LOADENS4_14ComposedLayoutINS4_7SwizzleILi2ELi4ELi3EEENS4_18smem_ptr_flag_bitsILi16EEENSS_INS5_IJNSA_ILi8EEESG_EEENS5_IJSG_SB_EEEEEEEvNS4_8identityESZ_S19_vS1A_EENS_8epilogue10collective18CollectiveEpilogueINS1C_23Sm100TmaWarpSpecializedILi4ELi2ELi64ELb1ELb0EEEJSH_NS5_IJNSS_ISE_SB_EENSS_INSA_ILi64EEESB_EEEEESI_SJ_SI_SJ_NS1C_6fusion15FusionCallbacksIS1G_NS1L_17LinearCombinationISI_fSI_fLNS_15FloatRoundStyleE2EEESH_S1K_JEEENS4_5SM1004TMEM4LOAD26SM100_TMEM_LOAD_32dp32b64xESZ_NS10_INS11_ILi3ELi4ELi3EEES14_NSS_INS5_IJS15_S1I_EEENS5_IJS1I_SB_EEEEEEENS4_39AutoVectorizingCopyWithAssumedAlignmentILi128EEENS4_14SM90_TMA_STOREES1Z_S21_S21_EEEvvEEEEvNT_6ParamsE) ;  /* 0xffffff4402ec7950 */ /* 0x000fea0003c3ffff */
        .weak           $__internal_2_$__cuda_sm10x_tcgen05_guardrail_trap_unallocated_columns_being_dealloced
        .type           $__internal_2_$__cuda_sm10x_tcgen05_guardrail_trap_unallocated_columns_being_dealloced,@function
        .size           $__internal_2_$__cuda_sm10x_tcgen05_guardrail_trap_unallocated_columns_being_dealloced,(.L_x_173 - $__internal_2_$__cuda_sm10x_tcgen05_guardrail_trap_unallocated_columns_being_dealloced)
$__internal_2_$__cuda_sm10x_tcgen05_guardrail_trap_unallocated_columns_being_dealloced:
[----:B------:R-:W-:Y:S05]  /*b850*/  BPT.TRAP 0x1 ;  /* 0x000000040000795c */ /* 0x000fea0000300000 */
[----:B------:R-:W-:-:S04]  /*b860*/  HFMA2 R3, -RZ, RZ, 0, 0 ;  /* 0x00000000ff037431 */ /* 0x000fc800000001ff */
[----:B------:R-:W-:Y:S05]  /*b870*/  RET.REL.NODEC R2 `(_ZN7cutlass13device_kernelINS_4gemm6kernel13GemmUniversalIN4cute5tupleIJiiiiEEENS1_10collective13CollectiveMmaINS1_35MainloopSm100TmaUmmaWarpSpecializedILi5ELi2ELi2ENS5_IJNS4_1CILi1EEESB_SB_EEEEENS5_IJNSA_ILi128EEENSA_ILi256EEENSA_ILi32EEEEEENS_6half_tENS5_IJlSB_lEEESI_SJ_NS4_8TiledMMAINS4_8MMA_AtomIJNS4_20SM100_MMA_F16BF16_SSISI_SI_fLi128ELi256ELNS4_4UMMA5MajorE0ELSO_0ELNSN_7ScaleInE0ELSP_0EEEEEENS4_6LayoutISC_NS5_IJNSA_ILi0EEEST_ST_EEEEENS5_IJNS4_10UnderscoreESW_SW_EEEEENS4_13SM90_TMA_LOADENS4_14ComposedLayoutINS4_7SwizzleILi2ELi4ELi3EEENS4_18smem_ptr_flag_bitsILi16EEENSS_INS5_IJNSA_ILi8EEESG_EEENS5_IJSG_SB_EEEEEEEvNS4_8identityESZ_S19_vS1A_EENS_8epilogue10collective18CollectiveEpilogueINS1C_23Sm100TmaWarpSpecializedILi4ELi2ELi64ELb1ELb0EEEJSH_NS5_IJNSS_ISE_SB_EENSS_INSA_ILi64EEESB_EEEEESI_SJ_SI_SJ_NS1C_6fusion15FusionCallbacksIS1G_NS1L_17LinearCombinationISI_fSI_fLNS_15FloatRoundStyleE2EEESH_S1K_JEEENS4_5SM1004TMEM4LOAD26SM100_TMEM_LOAD_32dp32b64xESZ_NS10_INS11_ILi3ELi4ELi3EEES14_NSS_INS5_IJS15_S1I_EEENS5_IJS1I_SB_EEEEEEENS4_39AutoVectorizingCopyWithAssumedAlignmentILi128EEENS4_14SM90_TMA_STOREES1Z_S21_S21_EEEvvEEEEvNT_6ParamsE) ;  /* 0xffffff4402e07950 */ /* 0x000fea0003c3ffff */
.L_x_172:
[----:B------:R-:W-:-:S00]  /*b880*/  BRA `(.L_x_172) ;  /* 0xfffffffc00fc7947 */ /* 0x000fc0000383ffff */
[----:B------:R-:W-:-:S00]  /*b890*/  NOP ;  /* 0x0000000000007918 */ /* 0x000fc00000000000 */
        /* <DEDUP_REMOVED lines=14> */
.L_x_173:


//--------------------- .nv.global.init           --------------------------
	.section	.nv.global.init,"aw",@progbits
.nv.global.init:
	.type		$str$27,@object
	.size		$str$27,($str$28 - $str$27)
$str$27:
        /*0000*/ 	.byte	0x28, 0x61, 0x64, 0x64, 0x72, 0x65, 0x73, 0x73, 0x20, 0x26, 0x20, 0x6d, 0x61, 0x73, 0x6b, 0x29
        /*0010*/ 	.byte	0x20, 0x3d, 0x3d, 0x20, 0x30, 0x00
	.type		$str$28,@object
	.size		$str$28,($str$26 - $str$28)
$str$28:
        /*0016*/ 	.byte	0x2f, 0x74, 0x6d, 0x70, 0x2f, 0x63, 0x75, 0x74, 0x6c, 0x61, 0x73, 0x73, 0x5f, 0x73, 0x77, 0x65
        /*0026*/ 	.byte	0x65, 0x70, 0x5f, 0x73, 0x72, 0x63, 0x2f, 0x69, 0x6e, 0x63, 0x6c, 0x75, 0x64, 0x65, 0x2f, 0x63
        /*0036*/ 	.byte	0x75, 0x74, 0x65, 0x2f, 0x70, 0x6f, 0x69, 0x6e, 0x74, 0x65, 0x72, 0x5f, 0x66, 0x6c, 0x61, 0x67
        /*0046*/ 	.byte	0x67, 0x65, 0x64, 0x2e, 0x68, 0x70, 0x70, 0x00
	.type		$str$26,@object
	.size		$str$26,($str$25 - $str$26)
$str$26:
        /*004e*/ 	.byte	0x2f, 0x74, 0x6d, 0x70, 0x2f, 0x63, 0x75, 0x74, 0x6c, 0x61, 0x73, 0x73, 0x5f, 0x73, 0x77, 0x65
        /*005e*/ 	.byte	0x65, 0x70, 0x5f, 0x73, 0x72, 0x63, 0x2f, 0x69, 0x6e, 0x63, 0x6c, 0x75, 0x64, 0x65, 0x2f, 0x63
        /*006e*/ 	.byte	0x75, 0x74, 0x65, 0x2f, 0x61, 0x74, 0x6f, 0x6d, 0x2f, 0x63, 0x6f, 0x70, 0x79, 0x5f, 0x74, 0x72
        /*007e*/ 	.byte	0x61, 0x69, 0x74, 0x73, 0x5f, 0x73, 0x6d, 0x31, 0x30, 0x30, 0x2e, 0x68, 0x70, 0x70, 0x00
	.type		$str$25,@object
	.size		$str$25,(__unnamed_1 - $str$25)
$str$25:
        /*008d*/ 	.byte	0x28, 0x28, 0x75, 0x69, 0x6e, 0x74, 0x33, 0x32, 0x5f, 0x74, 0x28, 0x74, 0x68, 0x72, 0x65, 0x61
        /*009d*/ 	.byte	0x64, 0x49, 0x64, 0x78, 0x2e, 0x78, 0x29, 0x20, 0x2f, 0x20, 0x33, 0x32, 0x29, 0x20, 0x25, 0x20
        /*00ad*/ 	.byte	0x34, 0x29, 0x20, 0x3d, 0x3d, 0x20, 0x28, 0x28, 0x28, 0x74, 0x6d, 0x65, 0x6d, 0x5f, 0x61, 0x64
        /*00bd*/ 	.byte	0x64, 0x72, 0x20, 0x3e, 0x3e, 0x20, 0x31, 0x36, 0x29, 0x20, 0x2f, 0x20, 0x33, 0x32, 0x29, 0x20
        /*00cd*/ 	.byte	0x25, 0x20, 0x34, 0x29, 0x00
	.type		__unnamed_1,@object
	.size		__unnamed_1,(__unnamed_2 - __unnamed_1)
__unnamed_1:
        /*00d2*/ 	.byte	0x61, 0x75, 0x74, 0x6f, 0x20, 0x63, 0x75, 0x74, 0x65, 0x3a, 0x3a, 0x61, 0x73, 0x5f, 0x70, 0x6f
        /* <DEDUP_REMOVED lines=24> */
        /*0262*/ 	.byte	0x3e, 0x3e, 0x3e, 0x3e, 0x5d, 0x00
	.type		__unnamed_2,@object
	.size		__unnamed_2,(.L_2 - __unnamed_2)
__unnamed_2:
        /* <DEDUP_REMOVED lines=43> */
        /*0518*/ 	.byte	0x74, 0x65, 0x3a, 0x3a, 0x43, 0x3c, 0x30, 0x3e, 0x3e, 0x3e, 0x3e, 0x5d, 0x00
.L_2:


//--------------------- .nv.shared._ZN7cutlass13device_kernelINS_4gemm6kernel13GemmUniversalIN4cute5tupleIJiiiiEEENS1_10collective13CollectiveMmaINS1_35MainloopSm100TmaUmmaWarpSpecializedILi5ELi2ELi2ENS5_IJNS4_1CILi1EEESB_SB_EEEEENS5_IJNSA_ILi128EEENSA_ILi256EEENSA_ILi32EEEEEENS_6half_tENS5_IJlSB_lEEESI_SJ_NS4_8TiledMMAINS4_8MMA_AtomIJNS4_20SM100_MMA_F16BF16_SSISI_SI_fLi128ELi256ELNS4_4UMMA5MajorE0ELSO_0ELNSN_7ScaleInE0ELSP_0EEEEEENS4_6LayoutISC_NS5_IJNSA_ILi0EEEST_ST_EEEEENS5_IJNS4_10UnderscoreESW_SW_EEEEENS4_13SM90_TMA_LOADENS4_14ComposedLayoutINS4_7SwizzleILi2ELi4ELi3EEENS4_18smem_ptr_flag_bitsILi16EEENSS_INS5_IJNSA_ILi8EEESG_EEENS5_IJSG_SB_EEEEEEEvNS4_8identityESZ_S19_vS1A_EENS_8epilogue10collective18CollectiveEpilogueINS1C_23Sm100TmaWarpSpecializedILi4ELi2ELi64ELb1ELb0EEEJSH_NS5_IJNSS_ISE_SB_EENSS_INSA_ILi64EEESB_EEEEESI_SJ_SI_SJ_NS1C_6fusion15FusionCallbacksIS1G_NS1L_17LinearCombinationISI_fSI_fLNS_15FloatRoundStyleE2EEESH_S1K_JEEENS4_5SM1004TMEM4LOAD26SM100_TMEM_LOAD_32dp32b64xESZ_NS10_INS11_ILi3ELi4ELi3EEES14_NSS_INS5_IJS15_S1I_EEENS5_IJS1I_SB_EEEEEEENS4_39AutoVectorizingCopyWithAssumedAlignmentILi128EEENS4_14SM90_TMA_STOREES1Z_S21_S21_EEEvvEEEEvNT_6ParamsE --------------------------
	.section	.nv.shared._ZN7cutlass13device_kernelINS_4gemm6kernel13GemmUniversalIN4cute5tupleIJiiiiEEENS1_10collective13CollectiveMmaINS1_35MainloopSm100TmaUmmaWarpSpecializedILi5ELi2ELi2ENS5_IJNS4_1CILi1EEESB_SB_EEEEENS5_IJNSA_ILi128EEENSA_ILi256EEENSA_ILi32EEEEEENS_6half_tENS5_IJlSB_lEEESI_SJ_NS4_8TiledMMAINS4_8MMA_AtomIJNS4_20SM100_MMA_F16BF16_SSISI_SI_fLi128ELi256ELNS4_4UMMA5MajorE0ELSO_0ELNSN_7ScaleInE0ELSP_0EEEEEENS4_6LayoutISC_NS5_IJNSA_ILi0EEEST_ST_EEEEENS5_IJNS4_10UnderscoreESW_SW_EEEEENS4_13SM90_TMA_LOADENS4_14ComposedLayoutINS4_7SwizzleILi2ELi4ELi3EEENS4_18smem_ptr_flag_bitsILi16EEENSS_INS5_IJNSA_ILi8EEESG_EEENS5_IJSG_SB_EEEEEEEvNS4_8identityESZ_S19_vS1A_EENS_8epilogue10collective18CollectiveEpilogueINS1C_23Sm100TmaWarpSpecializedILi4ELi2ELi64ELb1ELb0EEEJSH_NS5_IJNSS_ISE_SB_EENSS_INSA_ILi64EEESB_EEEEESI_SJ_SI_SJ_NS1C_6fusion15FusionCallbacksIS1G_NS1L_17LinearCombinationISI_fSI_fLNS_15FloatRoundStyleE2EEESH_S1K_JEEENS4_5SM1004TMEM4LOAD26SM100_TMEM_LOAD_32dp32b64xESZ_NS10_INS11_ILi3ELi4ELi3EEES14_NSS_INS5_IJS15_S1I_EEENS5_IJS1I_SB_EEEEEEENS4_39AutoVectorizingCopyWithAssumedAlignmentILi128EEENS4_14SM90_TMA_STOREES1Z_S21_S21_EEEvvEEEEvNT_6ParamsE,"aw",@nobits
	.sectionflags	@""
	.align	16
	.zero		1024


//--------------------- .nv.shared.reserved.0     --------------------------
	.section	.nv.shared.reserved.0,"aw",@nobits
	.weak		__nv_reservedSMEM_offset_0_alias
	.size		__nv_reservedSMEM_offset_0_alias, 0, 64
	.other		__nv_reservedSMEM_offset_0_alias,@"STO_CUDA_RESERVED_SHARED STV_DEFAULT"
__nv_reservedSMEM_offset_0_alias:
	.zero		0
.nv.shared.reserved.0:
	.zero		64
	.weak		__nv_reservedSMEM_tcgen05_partition
	.type		__nv_reservedSMEM_tcgen05_partition,@object
	.size		__nv_reservedSMEM_tcgen05_partition,(.L_0 - __nv_reservedSMEM_tcgen05_partition)
__nv_reservedSMEM_tcgen05_partition:
	.zero		32
.L_0:


//--------------------- .nv.global                --------------------------
	.section	.nv.global,"aw",@nobits
.nv.global:
	.type		_ZN39_INTERNAL_04f47803_4_k_cu_9ecfad03_66874cute1_E,@object
	.size		_ZN39_INTERNAL_04f47803_4_k_cu_9ecfad03_66874cute1_E,(_ZN39_INTERNAL_04f47803_4_k_cu_9ecfad03_66874cuda3std3__45__cpo6cbeginE - _ZN39_INTERNAL_04f47803_4_k_cu_9ecfad03_66874cute1_E)
_ZN39_INTERNAL_04f47803_4_k_cu_9ecfad03_66874cute1_E:
	.zero		1
	.type		_ZN39_INTERNAL_04f47803_4_k_cu_9ecfad03_66874cuda3std3__45__cpo6cbeginE,@object
	.size		_ZN39_INTERNAL_04f47803_4_k_cu_9ecfad03_66874cuda3std3__45__cpo6cbeginE,(_ZN39_INTERNAL_04f47803_4_k_cu_9ecfad03_66874cuda3std3__48in_placeE - _ZN39_INTERNAL_04f47803_4_k_cu_9ecfad03_66874cuda3std3__45__cpo6cbeginE)
_ZN39_INTERNAL_04f47803_4_k_cu_9ecfad03_66874cuda3std3__45__cpo6cbeginE:
	.zero		1
	.type		_ZN39_INTERNAL_04f47803_4_k_cu_9ecfad03_66874cuda3std3__48in_placeE,@object
	.size		_ZN39_INTERNAL_04f47803_4_k_cu_9ecfad03_66874cuda3std3__48in_placeE,(_ZN39_INTERNAL_04f47803_4_k_cu_9ecfad03_66874cuda3std6ranges3__45__cpo9iter_moveE - _ZN39_INTERNAL_04f47803_4_k_cu_9ecfad03_66874cuda3std3__48in_placeE)
_ZN39_INTERNAL_04f47803_4_k_cu_9ecfad03_66874cuda3std3__48in_placeE:
	.zero		1
	.type		_ZN39_INTERNAL_04f47803_4_k_cu_9ecfad03_66874cuda3std6ranges3__45__cpo9iter_moveE,@object
	.size		_ZN39_INTERNAL_04f47803_4_k_cu_9ecfad03_66874cuda3std6ranges3__45__cpo9iter_moveE,(_ZN39_INTERNAL_04f47803_4_k_cu_9ecfad03_66874cuda3std3__45__cpo5beginE - _ZN39_INTERNAL_04f47803_4_k_cu_9ecfad03_66874cuda3std6ranges3__45__cpo9iter_moveE)
_ZN39_INTERNAL_04f47803_4_k_cu_9ecfad03_66874cuda3std6ranges3__45__cpo9iter_moveE:
	.zero		1
	.type		_ZN39_INTERNAL_04f47803_4_k_cu_9ecfad03_66874cuda3std3__45__cpo5beginE,@object
	.size		_ZN39_INTERNAL_04f47803_4_k_cu_9ecfad03_66874cuda3std3__45__cpo5beginE,(_ZN39_INTERNAL_04f47803_4_k_cu_9ecfad03_66874cuda3std3__441_GLOBAL__N__04f47803_4_k_cu_9ecfad03_66876ignoreE - _ZN39_INTERNAL_04f47803_4_k_cu_9ecfad03_66874cuda3std3__45__cpo5beginE)
_ZN39_INTERNAL_04f47803_4_k_cu_9ecfad03_66874cuda3std3__45__cpo5beginE:
	.zero		1
	.type		_ZN39_INTERNAL_04f47803_4_k_cu_9ecfad03_66874cuda3std3__441_GLOBAL__N__04f47803_4_k_cu_9ecfad03_66876ignoreE,@object
	.size		_ZN39_INTERNAL_04f47803_4_k_cu_9ecfad03_66874cuda3std3__441_GLOBAL__N__04f47803_4_k_cu_9ecfad03_66876ignoreE,(_ZN39_INTERNAL_04f47803_4_k_cu_9ecfad03_66874cute7productE - _ZN39_INTERNAL_04f47803_4_k_cu_9ecfad03_66874cuda3std3__441_GLOBAL__N__04f47803_4_k_cu_9ecfad03_66876ignoreE)
_ZN39_INTERNAL_04f47803_4_k_cu_9ecfad03_66874cuda3std3__441_GLOBAL__N__04f47803_4_k_cu_9ecfad03_66876ignoreE:
	.zero		1
	.type		_ZN39_INTERNAL_04f47803_4_k_cu_9ecfad03_66874cute7productE,@object
	.size		_ZN39_INTERNAL_04f47803_4_k_cu_9ecfad03_66874cute7productE,(_ZN39_INTERNAL_04f47803_4_k_cu_9ecfad03_66874cuda3std3__45__cpo3endE - _ZN39_INTERNAL_04f47803_4_k_cu_9ecfad03_66874cute7productE)
_ZN39_INTERNAL_04f47803_4_k_cu_9ecfad03_66874cute7productE:
	.zero		1
	.type		_ZN39_INTERNAL_04f47803_4_k_cu_9ecfad03_66874cuda3std3__45__cpo3endE,@object
	.size		_ZN39_INTERNAL_04f47803_4_k_cu_9ecfad03_66874cuda3std3__45__cpo3endE,(_ZN39_INTERNAL_04f47803_4_k_cu_9ecfad03_66874cuda3std3__419piecewise_constructE - _ZN39_INTERNAL_04f47803_4_k_cu_9ecfad03_66874cuda3std3__45__cpo3endE)
_ZN39_INTERNAL_04f47803_4_k_cu_9ecfad03_66874cuda3std3__45__cpo3endE:
	.zero		1
	.type		_ZN39_INTERNAL_04f47803_4_k_cu_9ecfad03_66874cuda3std3__419piecewise_constructE,@object
	.size		_ZN39_INTERNAL_04f47803_4_k_cu_9ecfad03_66874cuda3std3__419piecewise_constructE,(_ZN39_INTERNAL_04f47803_4_k_cu_9ecfad03_66874cuda3std3__45__cpo4cendE - _ZN39_INTERNAL_04f47803_4_k_cu_9ecfad03_66874cuda3std3__419piecewise_constructE)
_ZN39_INTERNAL_04f47803_4_k_cu_9ecfad03_66874cuda3std3__419piecewise_constructE:
	.zero		1
	.type		_ZN39_INTERNAL_04f47803_4_k_cu_9ecfad03_66874cuda3std3__45__cpo4cendE,@object
	.size		_ZN39_INTERNAL_04f47803_4_k_cu_9ecfad03_66874cuda3std3__45__cpo4cendE,(_ZN39_INTERNAL_04f47803_4_k_cu_9ecfad03_66874cuda3std6ranges3__45__cpo4swapE - _ZN39_INTERNAL_04f47803_4_k_cu_9ecfad03_66874cuda3std3__45__cpo4cendE)
_ZN39_INTERNAL_04f47803_4_k_cu_9ecfad03_66874cuda3std3__45__cpo4cendE:
	.zero		1
	.type		_ZN39_INTERNAL_04f47803_4_k_cu_9ecfad03_66874cuda3std6ranges3__45__cpo4swapE,@object
	.size		_ZN39_INTERNAL_04f47803_4_k_cu_9ecfad03_66874cuda3std6ranges3__45__cpo4swapE,(.L_10 - _ZN39_INTERNAL_04f47803_4_k_cu_9ecfad03_66874cuda3std6ranges3__45__cpo4swapE)
_ZN39_INTERNAL_04f47803_4_k_cu_9ecfad03_66874cuda3std6ranges3__45__cpo4swapE:
	.zero		1
.L_10:


//--------------------- .nv.constant0._ZN7cutlass13device_kernelINS_4gemm6kernel13GemmUniversalIN4cute5tupleIJiiiiEEENS1_10collective13CollectiveMmaINS1_35MainloopSm100TmaUmmaWarpSpecializedILi5ELi2ELi2ENS5_IJNS4_1CILi1EEESB_SB_EEEEENS5_IJNSA_ILi128EEENSA_ILi256EEENSA_ILi32EEEEEENS_6half_tENS5_IJlSB_lEEESI_SJ_NS4_8TiledMMAINS4_8MMA_AtomIJNS4_20SM100_MMA_F16BF16_SSISI_SI_fLi128ELi256ELNS4_4UMMA5MajorE0ELSO_0ELNSN_7ScaleInE0ELSP_0EEEEEENS4_6LayoutISC_NS5_IJNSA_ILi0EEEST_ST_EEEEENS5_IJNS4_10UnderscoreESW_SW_EEEEENS4_13SM90_TMA_LOADENS4_14ComposedLayoutINS4_7SwizzleILi2ELi4ELi3EEENS4_18smem_ptr_flag_bitsILi16EEENSS_INS5_IJNSA_ILi8EEESG_EEENS5_IJSG_SB_EEEEEEEvNS4_8identityESZ_S19_vS1A_EENS_8epilogue10collective18CollectiveEpilogueINS1C_23Sm100TmaWarpSpecializedILi4ELi2ELi64ELb1ELb0EEEJSH_NS5_IJNSS_ISE_SB_EENSS_INSA_ILi64EEESB_EEEEESI_SJ_SI_SJ_NS1C_6fusion15FusionCallbacksIS1G_NS1L_17LinearCombinationISI_fSI_fLNS_15FloatRoundStyleE2EEESH_S1K_JEEENS4_5SM1004TMEM4LOAD26SM100_TMEM_LOAD_32dp32b64xESZ_NS10_INS11_ILi3ELi4ELi3EEES14_NSS_INS5_IJS15_S1I_EEENS5_IJS1I_SB_EEEEEEENS4_39AutoVectorizingCopyWithAssumedAlignmentILi128EEENS4_14SM90_TMA_STOREES1Z_S21_S21_EEEvvEEEEvNT_6ParamsE --------------------------
	.section	.nv.constant0._ZN7cutlass13device_kernelINS_4gemm6kernel13GemmUniversalIN4cute5tupleIJiiiiEEENS1_10collective13CollectiveMmaINS1_35MainloopSm100TmaUmmaWarpSpecializedILi5ELi2ELi2ENS5_IJNS4_1CILi1EEESB_SB_EEEEENS5_IJNSA_ILi128EEENSA_ILi256EEENSA_ILi32EEEEEENS_6half_tENS5_IJlSB_lEEESI_SJ_NS4_8TiledMMAINS4_8MMA_AtomIJNS4_20SM100_MMA_F16BF16_SSISI_SI_fLi128ELi256ELNS4_4UMMA5MajorE0ELSO_0ELNSN_7ScaleInE0ELSP_0EEEEEENS4_6LayoutISC_NS5_IJNSA_ILi0EEEST_ST_EEEEENS5_IJNS4_10UnderscoreESW_SW_EEEEENS4_13SM90_TMA_LOADENS4_14ComposedLayoutINS4_7SwizzleILi2ELi4ELi3EEENS4_18smem_ptr_flag_bitsILi16EEENSS_INS5_IJNSA_ILi8EEESG_EEENS5_IJSG_SB_EEEEEEEvNS4_8identityESZ_S19_vS1A_EENS_8epilogue10collective18CollectiveEpilogueINS1C_23Sm100TmaWarpSpecializedILi4ELi2ELi64ELb1ELb0EEEJSH_NS5_IJNSS_ISE_SB_EENSS_INSA_ILi64EEESB_EEEEESI_SJ_SI_SJ_NS1C_6fusion15FusionCallbacksIS1G_NS1L_17LinearCombinationISI_fSI_fLNS_15FloatRoundStyleE2EEESH_S1K_JEEENS4_5SM1004TMEM4LOAD26SM100_TMEM_LOAD_32dp32b64xESZ_NS10_INS11_ILi3ELi4ELi3EEES14_NSS_INS5_IJS15_S1I_EEENS5_IJS1I_SB_EEEEEEENS4_39AutoVectorizingCopyWithAssumedAlignmentILi128EEENS4_14SM90_TMA_STOREES1Z_S21_S21_EEEvvEEEEvNT_6ParamsE,"a",@progbits
	.sectionflags	@""
	.align	4
.nv.constant0._ZN7cutlass13device_kernelINS_4gemm6kernel13GemmUniversalIN4cute5tupleIJiiiiEEENS1_10collective13CollectiveMmaINS1_35MainloopSm100TmaUmmaWarpSpecializedILi5ELi2ELi2ENS5_IJNS4_1CILi1EEESB_SB_EEEEENS5_IJNSA_ILi128EEENSA_ILi256EEENSA_ILi32EEEEEENS_6half_tENS5_IJlSB_lEEESI_SJ_NS4_8TiledMMAINS4_8MMA_AtomIJNS4_20SM100_MMA_F16BF16_SSISI_SI_fLi128ELi256ELNS4_4UMMA5MajorE0ELSO_0ELNSN_7ScaleInE0ELSP_0EEEEEENS4_6LayoutISC_NS5_IJNSA_ILi0EEEST_ST_EEEEENS5_IJNS4_10UnderscoreESW_SW_EEEEENS4_13SM90_TMA_LOADENS4_14ComposedLayoutINS4_7SwizzleILi2ELi4ELi3EEENS4_18smem_ptr_flag_bitsILi16EEENSS_INS5_IJNSA_ILi8EEESG_EEENS5_IJSG_SB_EEEEEEEvNS4_8identityESZ_S19_vS1A_EENS_8epilogue10collective18CollectiveEpilogueINS1C_23Sm100TmaWarpSpecializedILi4ELi2ELi64ELb1ELb0EEEJSH_NS5_IJNSS_ISE_SB_EENSS_INSA_ILi64EEESB_EEEEESI_SJ_SI_SJ_NS1C_6fusion15FusionCallbacksIS1G_NS1L_17LinearCombinationISI_fSI_fLNS_15FloatRoundStyleE2EEESH_S1K_JEEENS4_5SM1004TMEM4LOAD26SM100_TMEM_LOAD_32dp32b64xESZ_NS10_INS11_ILi3ELi4ELi3EEES14_NSS_INS5_IJS15_S1I_EEENS5_IJS1I_SB_EEEEEEENS4_39AutoVectorizingCopyWithAssumedAlignmentILi128EEENS4_14SM90_TMA_STOREES1Z_S21_S21_EEEvvEEEEvNT_6ParamsE:
	.zero		2944


//--------------------- SYMBOLS --------------------------

	.type		.nv.reservedSmem.offset0,@object
	.size		.nv.reservedSmem.offset0,0x4
	.type		.nv.reservedSmem.cap,@object
	.size		.nv.reservedSmem.cap,0x4
	.type		__assertfail,@function
